//
// Generated by NVIDIA NVVM Compiler
//
// Compiler Build ID: CL-36424714
// Cuda compilation tools, release 13.0, V13.0.88
// Based on NVVM 20.0.0
//

.version 9.0
.target sm_100
.address_size 64

	// .globl	_Z6kernelPiS_S_ii
// _ZZ6kernelPiS_S_iiE6shared has been demoted

.visible .entry _Z6kernelPiS_S_ii(
	.param .u64 .ptr .align 1 _Z6kernelPiS_S_ii_param_0,
	.param .u64 .ptr .align 1 _Z6kernelPiS_S_ii_param_1,
	.param .u64 .ptr .align 1 _Z6kernelPiS_S_ii_param_2,
	.param .u32 _Z6kernelPiS_S_ii_param_3,
	.param .u32 _Z6kernelPiS_S_ii_param_4
)
{
	.reg .pred 	%p<96>;
	.reg .b32 	%r<313>;
	.reg .b64 	%rd<47>;
	// demoted variable
	.shared .align 4 .b8 _ZZ6kernelPiS_S_iiE6shared[8192];
	ld.param.u64 	%rd2, [_Z6kernelPiS_S_ii_param_0];
	ld.param.u32 	%r38, [_Z6kernelPiS_S_ii_param_4];
	mov.u32 	%r39, %ctaid.x;
	mov.u32 	%r1, %ntid.x;
	mov.u32 	%r2, %tid.x;
	mad.lo.s32 	%r308, %r39, %r1, %r2;
	mov.u32 	%r4, %tid.y;
	setp.ne.s32 	%p5, %r4, 0;
	@%p5 bra 	$L__BB0_4;
	setp.lt.s32 	%p6, %r38, 16;
	@%p6 bra 	$L__BB0_4;
	ld.param.u32 	%r302, [_Z6kernelPiS_S_ii_param_3];
	shl.b32 	%r5, %r302, 4;
	shr.s32 	%r40, %r38, 31;
	shr.u32 	%r41, %r40, 28;
	add.s32 	%r42, %r38, %r41;
	shr.s32 	%r43, %r42, 4;
	neg.s32 	%r306, %r43;
	cvta.to.global.u64 	%rd1, %rd2;
	mov.pred 	%p94, -1;
	mov.u32 	%r63, _ZZ6kernelPiS_S_iiE6shared;
	shl.b32 	%r65, %r1, 2;
$L__BB0_3:
	ld.param.u32 	%r303, [_Z6kernelPiS_S_ii_param_3];
	selp.b32 	%r44, 0, 1024, %p94;
	mul.wide.s32 	%rd5, %r308, 4;
	add.s64 	%rd6, %rd1, %rd5;
	ld.global.u32 	%r45, [%rd6];
	mul.wide.s32 	%rd7, %r303, 4;
	add.s64 	%rd8, %rd6, %rd7;
	ld.global.u32 	%r46, [%rd8];
	add.s64 	%rd9, %rd8, %rd7;
	ld.global.u32 	%r47, [%rd9];
	add.s64 	%rd10, %rd9, %rd7;
	ld.global.u32 	%r48, [%rd10];
	add.s64 	%rd11, %rd10, %rd7;
	ld.global.u32 	%r49, [%rd11];
	add.s64 	%rd12, %rd11, %rd7;
	ld.global.u32 	%r50, [%rd12];
	add.s64 	%rd13, %rd12, %rd7;
	ld.global.u32 	%r51, [%rd13];
	add.s64 	%rd14, %rd13, %rd7;
	ld.global.u32 	%r52, [%rd14];
	add.s64 	%rd15, %rd14, %rd7;
	ld.global.u32 	%r53, [%rd15];
	add.s64 	%rd16, %rd15, %rd7;
	ld.global.u32 	%r54, [%rd16];
	add.s64 	%rd17, %rd16, %rd7;
	ld.global.u32 	%r55, [%rd17];
	add.s64 	%rd18, %rd17, %rd7;
	ld.global.u32 	%r56, [%rd18];
	add.s64 	%rd19, %rd18, %rd7;
	ld.global.u32 	%r57, [%rd19];
	add.s64 	%rd20, %rd19, %rd7;
	ld.global.u32 	%r58, [%rd20];
	add.s64 	%rd21, %rd20, %rd7;
	ld.global.u32 	%r59, [%rd21];
	add.s64 	%rd22, %rd21, %rd7;
	ld.global.u32 	%r60, [%rd22];
	or.b32  	%r61, %r44, %r2;
	shl.b32 	%r62, %r61, 2;
	add.s32 	%r64, %r63, %r62;
	st.volatile.shared.u32 	[%r64], %r45;
	add.s32 	%r66, %r64, %r65;
	st.volatile.shared.u32 	[%r66], %r46;
	add.s32 	%r67, %r66, %r65;
	st.volatile.shared.u32 	[%r67], %r47;
	add.s32 	%r68, %r67, %r65;
	st.volatile.shared.u32 	[%r68], %r48;
	add.s32 	%r69, %r68, %r65;
	st.volatile.shared.u32 	[%r69], %r49;
	add.s32 	%r70, %r69, %r65;
	st.volatile.shared.u32 	[%r70], %r50;
	add.s32 	%r71, %r70, %r65;
	st.volatile.shared.u32 	[%r71], %r51;
	add.s32 	%r72, %r71, %r65;
	st.volatile.shared.u32 	[%r72], %r52;
	add.s32 	%r73, %r72, %r65;
	st.volatile.shared.u32 	[%r73], %r53;
	add.s32 	%r74, %r73, %r65;
	st.volatile.shared.u32 	[%r74], %r54;
	add.s32 	%r75, %r74, %r65;
	st.volatile.shared.u32 	[%r75], %r55;
	add.s32 	%r76, %r75, %r65;
	st.volatile.shared.u32 	[%r76], %r56;
	add.s32 	%r77, %r76, %r65;
	st.volatile.shared.u32 	[%r77], %r57;
	add.s32 	%r78, %r77, %r65;
	st.volatile.shared.u32 	[%r78], %r58;
	add.s32 	%r79, %r78, %r65;
	st.volatile.shared.u32 	[%r79], %r59;
	add.s32 	%r80, %r79, %r65;
	st.volatile.shared.u32 	[%r80], %r60;
	bar.sync 	0;
	not.pred 	%p94, %p94;
	add.s32 	%r308, %r308, %r5;
	add.s32 	%r306, %r306, 1;
	setp.ne.s32 	%p8, %r306, 0;
	@%p8 bra 	$L__BB0_3;
$L__BB0_4:
	bar.sync 	0;
	setp.ne.s32 	%p9, %r4, 1;
	@%p9 bra 	$L__BB0_10;
	setp.lt.s32 	%p10, %r38, 16;
	@%p10 bra 	$L__BB0_10;
	shr.s32 	%r82, %r38, 31;
	shr.u32 	%r83, %r82, 28;
	add.s32 	%r84, %r38, %r83;
	shr.s32 	%r85, %r84, 4;
	neg.s32 	%r311, %r85;
	mov.pred 	%p95, -1;
	mov.b32 	%r310, 0;
	and.b32  	%r87, %r2, 31;
	mov.u32 	%r91, _ZZ6kernelPiS_S_iiE6shared;
	mov.u32 	%r312, %r310;
$L__BB0_7:
	ld.param.u32 	%r304, [_Z6kernelPiS_S_ii_param_3];
	ld.param.u64 	%rd45, [_Z6kernelPiS_S_ii_param_1];
	setp.ne.s32 	%p12, %r87, 0;
	selp.b32 	%r88, 0, 1024, %p95;
	or.b32  	%r89, %r88, %r2;
	shl.b32 	%r90, %r89, 2;
	add.s32 	%r92, %r91, %r90;
	ld.volatile.shared.u32 	%r93, [%r92];
	mov.u32 	%r94, %ntid.x;
	shl.b32 	%r95, %r94, 2;
	add.s32 	%r96, %r92, %r95;
	ld.volatile.shared.u32 	%r97, [%r96];
	add.s32 	%r98, %r96, %r95;
	ld.volatile.shared.u32 	%r99, [%r98];
	add.s32 	%r100, %r98, %r95;
	ld.volatile.shared.u32 	%r101, [%r100];
	add.s32 	%r102, %r100, %r95;
	ld.volatile.shared.u32 	%r103, [%r102];
	add.s32 	%r104, %r102, %r95;
	ld.volatile.shared.u32 	%r105, [%r104];
	add.s32 	%r106, %r104, %r95;
	ld.volatile.shared.u32 	%r107, [%r106];
	add.s32 	%r108, %r106, %r95;
	ld.volatile.shared.u32 	%r109, [%r108];
	add.s32 	%r110, %r108, %r95;
	ld.volatile.shared.u32 	%r111, [%r110];
	add.s32 	%r112, %r110, %r95;
	ld.volatile.shared.u32 	%r113, [%r112];
	add.s32 	%r114, %r112, %r95;
	ld.volatile.shared.u32 	%r115, [%r114];
	add.s32 	%r116, %r114, %r95;
	ld.volatile.shared.u32 	%r117, [%r116];
	add.s32 	%r118, %r116, %r95;
	ld.volatile.shared.u32 	%r119, [%r118];
	add.s32 	%r120, %r118, %r95;
	ld.volatile.shared.u32 	%r121, [%r120];
	add.s32 	%r122, %r120, %r95;
	ld.volatile.shared.u32 	%r123, [%r122];
	add.s32 	%r124, %r122, %r95;
	ld.volatile.shared.u32 	%r125, [%r124];
	add.s32 	%r126, %r93, %r312;
	shfl.sync.down.b32	%r127|%p13, %r126, 16, 31, -1;
	add.s32 	%r128, %r127, %r126;
	shfl.sync.down.b32	%r129|%p14, %r128, 8, 31, -1;
	add.s32 	%r130, %r128, %r129;
	shfl.sync.down.b32	%r131|%p15, %r130, 4, 31, -1;
	add.s32 	%r132, %r130, %r131;
	shfl.sync.down.b32	%r133|%p16, %r132, 2, 31, -1;
	add.s32 	%r134, %r132, %r133;
	shfl.sync.down.b32	%r135|%p17, %r134, 1, 31, -1;
	add.s32 	%r17, %r134, %r135;
	add.s32 	%r136, %r97, %r126;
	shfl.sync.down.b32	%r137|%p18, %r136, 16, 31, -1;
	add.s32 	%r138, %r137, %r136;
	shfl.sync.down.b32	%r139|%p19, %r138, 8, 31, -1;
	add.s32 	%r140, %r138, %r139;
	shfl.sync.down.b32	%r141|%p20, %r140, 4, 31, -1;
	add.s32 	%r142, %r140, %r141;
	shfl.sync.down.b32	%r143|%p21, %r142, 2, 31, -1;
	add.s32 	%r144, %r142, %r143;
	shfl.sync.down.b32	%r145|%p22, %r144, 1, 31, -1;
	add.s32 	%r18, %r144, %r145;
	add.s32 	%r146, %r99, %r136;
	shfl.sync.down.b32	%r147|%p23, %r146, 16, 31, -1;
	add.s32 	%r148, %r147, %r146;
	shfl.sync.down.b32	%r149|%p24, %r148, 8, 31, -1;
	add.s32 	%r150, %r148, %r149;
	shfl.sync.down.b32	%r151|%p25, %r150, 4, 31, -1;
	add.s32 	%r152, %r150, %r151;
	shfl.sync.down.b32	%r153|%p26, %r152, 2, 31, -1;
	add.s32 	%r154, %r152, %r153;
	shfl.sync.down.b32	%r155|%p27, %r154, 1, 31, -1;
	add.s32 	%r19, %r154, %r155;
	add.s32 	%r156, %r101, %r146;
	shfl.sync.down.b32	%r157|%p28, %r156, 16, 31, -1;
	add.s32 	%r158, %r157, %r156;
	shfl.sync.down.b32	%r159|%p29, %r158, 8, 31, -1;
	add.s32 	%r160, %r158, %r159;
	shfl.sync.down.b32	%r161|%p30, %r160, 4, 31, -1;
	add.s32 	%r162, %r160, %r161;
	shfl.sync.down.b32	%r163|%p31, %r162, 2, 31, -1;
	add.s32 	%r164, %r162, %r163;
	shfl.sync.down.b32	%r165|%p32, %r164, 1, 31, -1;
	add.s32 	%r20, %r164, %r165;
	add.s32 	%r166, %r103, %r156;
	shfl.sync.down.b32	%r167|%p33, %r166, 16, 31, -1;
	add.s32 	%r168, %r167, %r166;
	shfl.sync.down.b32	%r169|%p34, %r168, 8, 31, -1;
	add.s32 	%r170, %r168, %r169;
	shfl.sync.down.b32	%r171|%p35, %r170, 4, 31, -1;
	add.s32 	%r172, %r170, %r171;
	shfl.sync.down.b32	%r173|%p36, %r172, 2, 31, -1;
	add.s32 	%r174, %r172, %r173;
	shfl.sync.down.b32	%r175|%p37, %r174, 1, 31, -1;
	add.s32 	%r21, %r174, %r175;
	add.s32 	%r176, %r105, %r166;
	shfl.sync.down.b32	%r177|%p38, %r176, 16, 31, -1;
	add.s32 	%r178, %r177, %r176;
	shfl.sync.down.b32	%r179|%p39, %r178, 8, 31, -1;
	add.s32 	%r180, %r178, %r179;
	shfl.sync.down.b32	%r181|%p40, %r180, 4, 31, -1;
	add.s32 	%r182, %r180, %r181;
	shfl.sync.down.b32	%r183|%p41, %r182, 2, 31, -1;
	add.s32 	%r184, %r182, %r183;
	shfl.sync.down.b32	%r185|%p42, %r184, 1, 31, -1;
	add.s32 	%r22, %r184, %r185;
	add.s32 	%r186, %r107, %r176;
	shfl.sync.down.b32	%r187|%p43, %r186, 16, 31, -1;
	add.s32 	%r188, %r187, %r186;
	shfl.sync.down.b32	%r189|%p44, %r188, 8, 31, -1;
	add.s32 	%r190, %r188, %r189;
	shfl.sync.down.b32	%r191|%p45, %r190, 4, 31, -1;
	add.s32 	%r192, %r190, %r191;
	shfl.sync.down.b32	%r193|%p46, %r192, 2, 31, -1;
	add.s32 	%r194, %r192, %r193;
	shfl.sync.down.b32	%r195|%p47, %r194, 1, 31, -1;
	add.s32 	%r23, %r194, %r195;
	add.s32 	%r196, %r109, %r186;
	shfl.sync.down.b32	%r197|%p48, %r196, 16, 31, -1;
	add.s32 	%r198, %r197, %r196;
	shfl.sync.down.b32	%r199|%p49, %r198, 8, 31, -1;
	add.s32 	%r200, %r198, %r199;
	shfl.sync.down.b32	%r201|%p50, %r200, 4, 31, -1;
	add.s32 	%r202, %r200, %r201;
	shfl.sync.down.b32	%r203|%p51, %r202, 2, 31, -1;
	add.s32 	%r204, %r202, %r203;
	shfl.sync.down.b32	%r205|%p52, %r204, 1, 31, -1;
	add.s32 	%r24, %r204, %r205;
	add.s32 	%r206, %r111, %r196;
	shfl.sync.down.b32	%r207|%p53, %r206, 16, 31, -1;
	add.s32 	%r208, %r207, %r206;
	shfl.sync.down.b32	%r209|%p54, %r208, 8, 31, -1;
	add.s32 	%r210, %r208, %r209;
	shfl.sync.down.b32	%r211|%p55, %r210, 4, 31, -1;
	add.s32 	%r212, %r210, %r211;
	shfl.sync.down.b32	%r213|%p56, %r212, 2, 31, -1;
	add.s32 	%r214, %r212, %r213;
	shfl.sync.down.b32	%r215|%p57, %r214, 1, 31, -1;
	add.s32 	%r25, %r214, %r215;
	add.s32 	%r216, %r113, %r206;
	shfl.sync.down.b32	%r217|%p58, %r216, 16, 31, -1;
	add.s32 	%r218, %r217, %r216;
	shfl.sync.down.b32	%r219|%p59, %r218, 8, 31, -1;
	add.s32 	%r220, %r218, %r219;
	shfl.sync.down.b32	%r221|%p60, %r220, 4, 31, -1;
	add.s32 	%r222, %r220, %r221;
	shfl.sync.down.b32	%r223|%p61, %r222, 2, 31, -1;
	add.s32 	%r224, %r222, %r223;
	shfl.sync.down.b32	%r225|%p62, %r224, 1, 31, -1;
	add.s32 	%r26, %r224, %r225;
	add.s32 	%r226, %r115, %r216;
	shfl.sync.down.b32	%r227|%p63, %r226, 16, 31, -1;
	add.s32 	%r228, %r227, %r226;
	shfl.sync.down.b32	%r229|%p64, %r228, 8, 31, -1;
	add.s32 	%r230, %r228, %r229;
	shfl.sync.down.b32	%r231|%p65, %r230, 4, 31, -1;
	add.s32 	%r232, %r230, %r231;
	shfl.sync.down.b32	%r233|%p66, %r232, 2, 31, -1;
	add.s32 	%r234, %r232, %r233;
	shfl.sync.down.b32	%r235|%p67, %r234, 1, 31, -1;
	add.s32 	%r27, %r234, %r235;
	add.s32 	%r236, %r117, %r226;
	shfl.sync.down.b32	%r237|%p68, %r236, 16, 31, -1;
	add.s32 	%r238, %r237, %r236;
	shfl.sync.down.b32	%r239|%p69, %r238, 8, 31, -1;
	add.s32 	%r240, %r238, %r239;
	shfl.sync.down.b32	%r241|%p70, %r240, 4, 31, -1;
	add.s32 	%r242, %r240, %r241;
	shfl.sync.down.b32	%r243|%p71, %r242, 2, 31, -1;
	add.s32 	%r244, %r242, %r243;
	shfl.sync.down.b32	%r245|%p72, %r244, 1, 31, -1;
	add.s32 	%r28, %r244, %r245;
	add.s32 	%r246, %r119, %r236;
	shfl.sync.down.b32	%r247|%p73, %r246, 16, 31, -1;
	add.s32 	%r248, %r247, %r246;
	shfl.sync.down.b32	%r249|%p74, %r248, 8, 31, -1;
	add.s32 	%r250, %r248, %r249;
	shfl.sync.down.b32	%r251|%p75, %r250, 4, 31, -1;
	add.s32 	%r252, %r250, %r251;
	shfl.sync.down.b32	%r253|%p76, %r252, 2, 31, -1;
	add.s32 	%r254, %r252, %r253;
	shfl.sync.down.b32	%r255|%p77, %r254, 1, 31, -1;
	add.s32 	%r29, %r254, %r255;
	add.s32 	%r256, %r121, %r246;
	shfl.sync.down.b32	%r257|%p78, %r256, 16, 31, -1;
	add.s32 	%r258, %r257, %r256;
	shfl.sync.down.b32	%r259|%p79, %r258, 8, 31, -1;
	add.s32 	%r260, %r258, %r259;
	shfl.sync.down.b32	%r261|%p80, %r260, 4, 31, -1;
	add.s32 	%r262, %r260, %r261;
	shfl.sync.down.b32	%r263|%p81, %r262, 2, 31, -1;
	add.s32 	%r264, %r262, %r263;
	shfl.sync.down.b32	%r265|%p82, %r264, 1, 31, -1;
	add.s32 	%r30, %r264, %r265;
	add.s32 	%r266, %r123, %r256;
	shfl.sync.down.b32	%r267|%p83, %r266, 16, 31, -1;
	add.s32 	%r268, %r267, %r266;
	shfl.sync.down.b32	%r269|%p84, %r268, 8, 31, -1;
	add.s32 	%r270, %r268, %r269;
	shfl.sync.down.b32	%r271|%p85, %r270, 4, 31, -1;
	add.s32 	%r272, %r270, %r271;
	shfl.sync.down.b32	%r273|%p86, %r272, 2, 31, -1;
	add.s32 	%r274, %r272, %r273;
	shfl.sync.down.b32	%r275|%p87, %r274, 1, 31, -1;
	add.s32 	%r31, %r274, %r275;
	add.s32 	%r312, %r125, %r266;
	shfl.sync.down.b32	%r276|%p88, %r312, 16, 31, -1;
	add.s32 	%r277, %r276, %r312;
	shfl.sync.down.b32	%r278|%p89, %r277, 8, 31, -1;
	add.s32 	%r279, %r277, %r278;
	shfl.sync.down.b32	%r280|%p90, %r279, 4, 31, -1;
	add.s32 	%r281, %r279, %r280;
	shfl.sync.down.b32	%r282|%p91, %r281, 2, 31, -1;
	add.s32 	%r283, %r281, %r282;
	shfl.sync.down.b32	%r284|%p92, %r283, 1, 31, -1;
	add.s32 	%r33, %r283, %r284;
	cvta.to.global.u64 	%rd23, %rd45;
	mul.wide.s32 	%rd24, %r308, 4;
	add.s64 	%rd25, %rd23, %rd24;
	st.global.u32 	[%rd25], %r126;
	mul.wide.s32 	%rd26, %r304, 4;
	add.s64 	%rd27, %rd25, %rd26;
	st.global.u32 	[%rd27], %r136;
	add.s64 	%rd28, %rd27, %rd26;
	st.global.u32 	[%rd28], %r146;
	add.s64 	%rd29, %rd28, %rd26;
	st.global.u32 	[%rd29], %r156;
	add.s64 	%rd30, %rd29, %rd26;
	st.global.u32 	[%rd30], %r166;
	add.s64 	%rd31, %rd30, %rd26;
	st.global.u32 	[%rd31], %r176;
	add.s64 	%rd32, %rd31, %rd26;
	st.global.u32 	[%rd32], %r186;
	add.s64 	%rd33, %rd32, %rd26;
	st.global.u32 	[%rd33], %r196;
	add.s64 	%rd34, %rd33, %rd26;
	st.global.u32 	[%rd34], %r206;
	add.s64 	%rd35, %rd34, %rd26;
	st.global.u32 	[%rd35], %r216;
	add.s64 	%rd36, %rd35, %rd26;
	st.global.u32 	[%rd36], %r226;
	add.s64 	%rd37, %rd36, %rd26;
	st.global.u32 	[%rd37], %r236;
	add.s64 	%rd38, %rd37, %rd26;
	st.global.u32 	[%rd38], %r246;
	add.s64 	%rd39, %rd38, %rd26;
	st.global.u32 	[%rd39], %r256;
	add.s64 	%rd40, %rd39, %rd26;
	st.global.u32 	[%rd40], %r266;
	add.s64 	%rd41, %rd40, %rd26;
	st.global.u32 	[%rd41], %r312;
	@%p12 bra 	$L__BB0_9;
	ld.param.u64 	%rd46, [_Z6kernelPiS_S_ii_param_2];
	cvta.to.global.u64 	%rd42, %rd46;
	mul.wide.u32 	%rd43, %r310, 4;
	add.s64 	%rd44, %rd42, %rd43;
	atom.global.add.u32 	%r285, [%rd44], %r17;
	atom.global.add.u32 	%r286, [%rd44+4], %r18;
	atom.global.add.u32 	%r287, [%rd44+8], %r19;
	atom.global.add.u32 	%r288, [%rd44+12], %r20;
	atom.global.add.u32 	%r289, [%rd44+16], %r21;
	atom.global.add.u32 	%r290, [%rd44+20], %r22;
	atom.global.add.u32 	%r291, [%rd44+24], %r23;
	atom.global.add.u32 	%r292, [%rd44+28], %r24;
	atom.global.add.u32 	%r293, [%rd44+32], %r25;
	atom.global.add.u32 	%r294, [%rd44+36], %r26;
	atom.global.add.u32 	%r295, [%rd44+40], %r27;
	atom.global.add.u32 	%r296, [%rd44+44], %r28;
	atom.global.add.u32 	%r297, [%rd44+48], %r29;
	atom.global.add.u32 	%r298, [%rd44+52], %r30;
	atom.global.add.u32 	%r299, [%rd44+56], %r31;
	atom.global.add.u32 	%r300, [%rd44+60], %r33;
$L__BB0_9:
	ld.param.u32 	%r305, [_Z6kernelPiS_S_ii_param_3];
	bar.sync 	0;
	not.pred 	%p95, %p95;
	add.s32 	%r311, %r311, 1;
	setp.ne.s32 	%p93, %r311, 0;
	add.s32 	%r310, %r310, 16;
	shl.b32 	%r301, %r305, 4;
	add.s32 	%r308, %r308, %r301;
	@%p93 bra 	$L__BB0_7;
$L__BB0_10:
	ret;

}


// ===== COMPILED SASS (sm_100) =====

	.target	sm_100

	.elftype	@"ET_EXEC"


//--------------------- .note.nv.tkinfo           --------------------------
	.section	.note.nv.tkinfo,"",@"SHT_NOTE"
	.sectionflags	@"SHF_NOTE_NV_TKINFO"
	.tkinfo
        /*0018*/ 	.word	0x00000002
        /*0030*/ 	.string	""
        /*0030*/ 	.string	"ptxas"
        /*0030*/ 	.string	"Cuda compilation tools, release 13.0, V13.0.88"
        /*0030*/ 	.string	"Build cuda_13.0.r13.0/compiler.36424714_0"
        /*0030*/ 	.string	"-arch sm_100 -m 64 "



//--------------------- .note.nv.cuinfo           --------------------------
	.section	.note.nv.cuinfo,"",@"SHT_NOTE"
	.sectionflags	@"SHF_NOTE_NV_CUINFO"
        /*0018*/ 	.short	0x0002
        /*001a*/ 	.short	0x0064
        /*001c*/ 	.short	0x0082
	.zero		2


//--------------------- .nv.info                  --------------------------
	.section	.nv.info,"",@"SHT_CUDA_INFO"
	.align	4


	//----- nvinfo : EIATTR_REGCOUNT
	.align		4
        /*0000*/ 	.byte	0x04, 0x2f
        /*0002*/ 	.short	(.L_1 - .L_0)
	.align		4
.L_0:
        /*0004*/ 	.word	index@(_Z6kernelPiS_S_ii)
        /*0008*/ 	.word	0x00000020


	//----- nvinfo : EIATTR_FRAME_SIZE
	.align		4
.L_1:
        /*000c*/ 	.byte	0x04, 0x11
        /*000e*/ 	.short	(.L_3 - .L_2)
	.align		4
.L_2:
        /*0010*/ 	.word	index@(_Z6kernelPiS_S_ii)
        /*0014*/ 	.word	0x00000000


	//----- nvinfo : EIATTR_MIN_STACK_SIZE
	.align		4
.L_3:
        /*0018*/ 	.byte	0x04, 0x12
        /*001a*/ 	.short	(.L_5 - .L_4)
	.align		4
.L_4:
        /*001c*/ 	.word	index@(_Z6kernelPiS_S_ii)
        /*0020*/ 	.word	0x00000000
.L_5:


//--------------------- .nv.compat                --------------------------
	.section	.nv.compat,"",@"SHT_CUDA_COMPAT_INFO"
	.align	4
        /*0000*/ 	.byte	0x02, 0x09, 0x00, 0x00, 0x02, 0x02, 0x01, 0x00, 0x02, 0x05, 0x05, 0x00, 0x03, 0x07, 0x01, 0x01
        /*0010*/ 	.byte	0x02, 0x03, 0x00, 0x00, 0x02, 0x06, 0x01, 0x00, 0x04, 0x0b, 0x08, 0x00, 0x09, 0x00, 0x00, 0x00
        /*0020*/ 	.byte	0x00, 0x00, 0x00, 0x00


//--------------------- .nv.info._Z6kernelPiS_S_ii --------------------------
	.section	.nv.info._Z6kernelPiS_S_ii,"",@"SHT_CUDA_INFO"
	.sectionflags	@""
	.align	4


	//----- nvinfo : EIATTR_CUDA_API_VERSION
	.align		4
        /*0000*/ 	.byte	0x04, 0x37
        /*0002*/ 	.short	(.L_7 - .L_6)
.L_6:
        /*0004*/ 	.word	0x00000082


	//----- nvinfo : EIATTR_KPARAM_INFO
	.align		4
.L_7:
        /*0008*/ 	.byte	0x04, 0x17
        /*000a*/ 	.short	(.L_9 - .L_8)
.L_8:
        /*000c*/ 	.word	0x00000000
        /*0010*/ 	.short	0x0004
        /*0012*/ 	.short	0x001c
        /*0014*/ 	.byte	0x00, 0xf0, 0x11, 0x00


	//----- nvinfo : EIATTR_KPARAM_INFO
	.align		4
.L_9:
        /*0018*/ 	.byte	0x04, 0x17
        /*001a*/ 	.short	(.L_11 - .L_10)
.L_10:
        /*001c*/ 	.word	0x00000000
        /*0020*/ 	.short	0x0003
        /*0022*/ 	.short	0x0018
        /*0024*/ 	.byte	0x00, 0xf0, 0x11, 0x00


	//----- nvinfo : EIATTR_KPARAM_INFO
	.align		4
.L_11:
        /*0028*/ 	.byte	0x04, 0x17
        /*002a*/ 	.short	(.L_13 - .L_12)
.L_12:
        /*002c*/ 	.word	0x00000000
        /*0030*/ 	.short	0x0002
        /*0032*/ 	.short	0x0010
        /*0034*/ 	.byte	0x00, 0xf5, 0x21, 0x00


	//----- nvinfo : EIATTR_KPARAM_INFO
	.align		4
.L_13:
        /*0038*/ 	.byte	0x04, 0x17
        /*003a*/ 	.short	(.L_15 - .L_14)
.L_14:
        /*003c*/ 	.word	0x00000000
        /*0040*/ 	.short	0x0001
        /*0042*/ 	.short	0x0008
        /*0044*/ 	.byte	0x00, 0xf5, 0x21, 0x00


	//----- nvinfo : EIATTR_KPARAM_INFO
	.align		4
.L_15:
        /*0048*/ 	.byte	0x04, 0x17
        /*004a*/ 	.short	(.L_17 - .L_16)
.L_16:
        /*004c*/ 	.word	0x00000000
        /*0050*/ 	.short	0x0000
        /*0052*/ 	.short	0x0000
        /*0054*/ 	.byte	0x00, 0xf5, 0x21, 0x00


	//----- nvinfo : EIATTR_SPARSE_MMA_MASK
	.align		4
.L_17:
        /*0058*/ 	.byte	0x03, 0x50
        /*005a*/ 	.short	0x0000


	//----- nvinfo : EIATTR_MAXREG_COUNT
	.align		4
        /*005c*/ 	.byte	0x03, 0x1b
        /*005e*/ 	.short	0x00ff


	//----- nvinfo : EIATTR_NUM_BARRIERS
	.align		4
        /*0060*/ 	.byte	0x02, 0x4c
        /*0062*/ 	.byte	0x01
	.zero		1


	//----- nvinfo : EIATTR_MERCURY_ISA_VERSION
	.align		4
        /*0064*/ 	.byte	0x03, 0x5f
        /*0066*/ 	.short	0x0101


	//----- nvinfo : EIATTR_INT_WARP_WIDE_INSTR_OFFSETS
	.align		4
        /*0068*/ 	.byte	0x04, 0x31
        /*006a*/ 	.short	(.L_19 - .L_18)


	//   ....[0]....
.L_18:
        /*006c*/ 	.word	0x00001660


	//   ....[1]....
        /*0070*/ 	.word	0x00001680


	//   ....[2]....
        /*0074*/ 	.word	0x000016a0


	//   ....[3]....
        /*0078*/ 	.word	0x000016b0


	//   ....[4]....
        /*007c*/ 	.word	0x000016c0


	//   ....[5]....
        /*0080*/ 	.word	0x00001700


	//   ....[6]....
        /*0084*/ 	.word	0x00001710


	//   ....[7]....
        /*0088*/ 	.word	0x00001720


	//   ....[8]....
        /*008c*/ 	.word	0x00001730


	//   ....[9]....
        /*0090*/ 	.word	0x00001740


	//   ....[10]....
        /*0094*/ 	.word	0x00001750


	//   ....[11]....
        /*0098*/ 	.word	0x00001760


	//   ....[12]....
        /*009c*/ 	.word	0x00001770


	//   ....[13]....
        /*00a0*/ 	.word	0x00001780


	//   ....[14]....
        /*00a4*/ 	.word	0x00001790


	//   ....[15]....
        /*00a8*/ 	.word	0x000017a0


	//   ....[16]....
        /*00ac*/ 	.word	0x000017b0


	//----- nvinfo : EIATTR_COOP_GROUP_MASK_REGIDS
	.align		4
.L_19:
        /*00b0*/ 	.byte	0x04, 0x29
        /*00b2*/ 	.short	(.L_21 - .L_20)


	//   ....[0]....
.L_20:
        /*00b4*/ 	.word	0xffffffff


	//   ....[1]....
        /*00b8*/ 	.word	0xffffffff


	//   ....[2]....
        /*00bc*/ 	.word	0xffffffff


	//   ....[3]....
        /*00c0*/ 	.word	0xffffffff


	//   ....[4]....
        /*00c4*/ 	.word	0xffffffff


	//   ....[5]....
        /*00c8*/ 	.word	0xffffffff


	//   ....[6]....
        /*00cc*/ 	.word	0xffffffff


	//   ....[7]....
        /*00d0*/ 	.word	0xffffffff


	//   ....[8]....
        /*00d4*/ 	.word	0xffffffff


	//   ....[9]....
        /*00d8*/ 	.word	0xffffffff


	//   ....[10]....
        /*00dc*/ 	.word	0xffffffff


	//   ....[11]....
        /*00e0*/ 	.word	0xffffffff


	//   ....[12]....
        /*00e4*/ 	.word	0xffffffff


	//   ....[13]....
        /*00e8*/ 	.word	0xffffffff


	//   ....[14]....
        /*00ec*/ 	.word	0xffffffff


	//   ....[15]....
        /*00f0*/ 	.word	0xffffffff


	//   ....[16]....
        /*00f4*/ 	.word	0xffffffff


	//   ....[17]....
        /*00f8*/ 	.word	0xffffffff


	//   ....[18]....
        /*00fc*/ 	.word	0xffffffff


	//   ....[19]....
        /*0100*/ 	.word	0xffffffff


	//   ....[20]....
        /*0104*/ 	.word	0xffffffff


	//   ....[21]....
        /*0108*/ 	.word	0xffffffff


	//   ....[22]....
        /*010c*/ 	.word	0xffffffff


	//   ....[23]....
        /*0110*/ 	.word	0xffffffff


	//   ....[24]....
        /*0114*/ 	.word	0xffffffff


	//   ....[25]....
        /*0118*/ 	.word	0xffffffff


	//   ....[26]....
        /*011c*/ 	.word	0xffffffff


	//   ....[27]....
        /*0120*/ 	.word	0xffffffff


	//   ....[28]....
        /*0124*/ 	.word	0xffffffff


	//   ....[29]....
        /*0128*/ 	.word	0xffffffff


	//   ....[30]....
        /*012c*/ 	.word	0xffffffff


	//   ....[31]....
        /*0130*/ 	.word	0xffffffff


	//   ....[32]....
        /*0134*/ 	.word	0xffffffff


	//   ....[33]....
        /*0138*/ 	.word	0xffffffff


	//   ....[34]....
        /*013c*/ 	.word	0xffffffff


	//   ....[35]....
        /*0140*/ 	.word	0xffffffff


	//   ....[36]....
        /*0144*/ 	.word	0xffffffff


	//   ....[37]....
        /*0148*/ 	.word	0xffffffff


	//   ....[38]....
        /*014c*/ 	.word	0xffffffff


	//   ....[39]....
        /*0150*/ 	.word	0xffffffff


	//   ....[40]....
        /*0154*/ 	.word	0xffffffff


	//   ....[41]....
        /*0158*/ 	.word	0xffffffff


	//   ....[42]....
        /*015c*/ 	.word	0xffffffff


	//   ....[43]....
        /*0160*/ 	.word	0xffffffff


	//   ....[44]....
        /*0164*/ 	.word	0xffffffff


	//   ....[45]....
        /*0168*/ 	.word	0xffffffff


	//   ....[46]....
        /*016c*/ 	.word	0xffffffff


	//   ....[47]....
        /*0170*/ 	.word	0xffffffff


	//   ....[48]....
        /*0174*/ 	.word	0xffffffff


	//   ....[49]....
        /*0178*/ 	.word	0xffffffff


	//   ....[50]....
        /*017c*/ 	.word	0xffffffff


	//   ....[51]....
        /*0180*/ 	.word	0xffffffff


	//   ....[52]....
        /*0184*/ 	.word	0xffffffff


	//   ....[53]....
        /*0188*/ 	.word	0xffffffff


	//   ....[54]....
        /*018c*/ 	.word	0xffffffff


	//   ....[55]....
        /*0190*/ 	.word	0xffffffff


	//   ....[56]....
        /*0194*/ 	.word	0xffffffff


	//   ....[57]....
        /*0198*/ 	.word	0xffffffff


	//   ....[58]....
        /*019c*/ 	.word	0xffffffff


	//   ....[59]....
        /*01a0*/ 	.word	0xffffffff


	//   ....[60]....
        /*01a4*/ 	.word	0xffffffff


	//   ....[61]....
        /*01a8*/ 	.word	0xffffffff


	//   ....[62]....
        /*01ac*/ 	.word	0xffffffff


	//   ....[63]....
        /*01b0*/ 	.word	0xffffffff


	//   ....[64]....
        /*01b4*/ 	.word	0xffffffff


	//   ....[65]....
        /*01b8*/ 	.word	0xffffffff


	//   ....[66]....
        /*01bc*/ 	.word	0xffffffff


	//   ....[67]....
        /*01c0*/ 	.word	0xffffffff


	//   ....[68]....
        /*01c4*/ 	.word	0xffffffff


	//   ....[69]....
        /*01c8*/ 	.word	0xffffffff


	//   ....[70]....
        /*01cc*/ 	.word	0xffffffff


	//   ....[71]....
        /*01d0*/ 	.word	0xffffffff


	//   ....[72]....
        /*01d4*/ 	.word	0xffffffff


	//   ....[73]....
        /*01d8*/ 	.word	0xffffffff


	//   ....[74]....
        /*01dc*/ 	.word	0xffffffff


	//   ....[75]....
        /*01e0*/ 	.word	0xffffffff


	//   ....[76]....
        /*01e4*/ 	.word	0xffffffff


	//   ....[77]....
        /*01e8*/ 	.word	0xffffffff


	//   ....[78]....
        /*01ec*/ 	.word	0xffffffff


	//   ....[79]....
        /*01f0*/ 	.word	0xffffffff


	//----- nvinfo : EIATTR_COOP_GROUP_INSTR_OFFSETS
	.align		4
.L_21:
        /*01f4*/ 	.byte	0x04, 0x28
        /*01f6*/ 	.short	(.L_23 - .L_22)


	//   ....[0]....
.L_22:
        /*01f8*/ 	.word	0x000007e0


	//   ....[1]....
        /*01fc*/ 	.word	0x00000860


	//   ....[2]....
        /*0200*/ 	.word	0x00000870


	//   ....[3]....
        /*0204*/ 	.word	0x00000890


	//   ....[4]....
        /*0208*/ 	.word	0x000008d0


	//   ....[5]....
        /*020c*/ 	.word	0x000008f0


	//   ....[6]....
        /*0210*/ 	.word	0x00000910


	//   ....[7]....
        /*0214*/ 	.word	0x00000950


	//   ....[8]....
        /*0218*/ 	.word	0x00000960


	//   ....[9]....
        /*021c*/ 	.word	0x000009b0


	//   ....[10]....
        /*0220*/ 	.word	0x000009e0


	//   ....[11]....
        /*0224*/ 	.word	0x00000a00


	//   ....[12]....
        /*0228*/ 	.word	0x00000a20


	//   ....[13]....
        /*022c*/ 	.word	0x00000a50


	//   ....[14]....
        /*0230*/ 	.word	0x00000a60


	//   ....[15]....
        /*0234*/ 	.word	0x00000ab0


	//   ....[16]....
        /*0238*/ 	.word	0x00000ae0


	//   ....[17]....
        /*023c*/ 	.word	0x00000b60


	//   ....[18]....
        /*0240*/ 	.word	0x00000b80


	//   ....[19]....
        /*0244*/ 	.word	0x00000bd0


	//   ....[20]....
        /*0248*/ 	.word	0x00000bf0


	//   ....[21]....
        /*024c*/ 	.word	0x00000c00


	//   ....[22]....
        /*0250*/ 	.word	0x00000c20


	//   ....[23]....
        /*0254*/ 	.word	0x00000c60


	//   ....[24]....
        /*0258*/ 	.word	0x00000c80


	//   ....[25]....
        /*025c*/ 	.word	0x00000ca0


	//   ....[26]....
        /*0260*/ 	.word	0x00000cd0


	//   ....[27]....
        /*0264*/ 	.word	0x00000d10


	//   ....[28]....
        /*0268*/ 	.word	0x00000d20


	//   ....[29]....
        /*026c*/ 	.word	0x00000d80


	//   ....[30]....
        /*0270*/ 	.word	0x00000db0


	//   ....[31]....
        /*0274*/ 	.word	0x00000dd0


	//   ....[32]....
        /*0278*/ 	.word	0x00000e00


	//   ....[33]....
        /*027c*/ 	.word	0x00000e10


	//   ....[34]....
        /*0280*/ 	.word	0x00000e40


	//   ....[35]....
        /*0284*/ 	.word	0x00000e60


	//   ....[36]....
        /*0288*/ 	.word	0x00000e90


	//   ....[37]....
        /*028c*/ 	.word	0x00000ea0


	//   ....[38]....
        /*0290*/ 	.word	0x00000ee0


	//   ....[39]....
        /*0294*/ 	.word	0x00000f10


	//   ....[40]....
        /*0298*/ 	.word	0x00000f60


	//   ....[41]....
        /*029c*/ 	.word	0x00000f90


	//   ....[42]....
        /*02a0*/ 	.word	0x00000fc0


	//   ....[43]....
        /*02a4*/ 	.word	0x00000fd0


	//   ....[44]....
        /*02a8*/ 	.word	0x00001000


	//   ....[45]....
        /*02ac*/ 	.word	0x00001070


	//   ....[46]....
        /*02b0*/ 	.word	0x00001090


	//   ....[47]....
        /*02b4*/ 	.word	0x000010b0


	//   ....[48]....
        /*02b8*/ 	.word	0x000010e0


	//   ....[49]....
        /*02bc*/ 	.word	0x000010f0


	//   ....[50]....
        /*02c0*/ 	.word	0x00001130


	//   ....[51]....
        /*02c4*/ 	.word	0x00001160


	//   ....[52]....
        /*02c8*/ 	.word	0x00001170


	//   ....[53]....
        /*02cc*/ 	.word	0x00001190


	//   ....[54]....
        /*02d0*/ 	.word	0x000011e0


	//   ....[55]....
        /*02d4*/ 	.word	0x00001200


	//   ....[56]....
        /*02d8*/ 	.word	0x00001230


	//   ....[57]....
        /*02dc*/ 	.word	0x00001250


	//   ....[58]....
        /*02e0*/ 	.word	0x000012a0


	//   ....[59]....
        /*02e4*/ 	.word	0x00001300


	//   ....[60]....
        /*02e8*/ 	.word	0x00001330


	//   ....[61]....
        /*02ec*/ 	.word	0x00001350


	//   ....[62]....
        /*02f0*/ 	.word	0x00001380


	//   ....[63]....
        /*02f4*/ 	.word	0x00001390


	//   ....[64]....
        /*02f8*/ 	.word	0x00001400


	//   ....[65]....
        /*02fc*/ 	.word	0x00001410


	//   ....[66]....
        /*0300*/ 	.word	0x00001450


	//   ....[67]....
        /*0304*/ 	.word	0x00001460


	//   ....[68]....
        /*0308*/ 	.word	0x000014a0


	//   ....[69]....
        /*030c*/ 	.word	0x000014d0


	//   ....[70]....
        /*0310*/ 	.word	0x000014f0


	//   ....[71]....
        /*0314*/ 	.word	0x00001500


	//   ....[72]....
        /*0318*/ 	.word	0x00001530


	//   ....[73]....
        /*031c*/ 	.word	0x00001550


	//   ....[74]....
        /*0320*/ 	.word	0x00001560


	//   ....[75]....
        /*0324*/ 	.word	0x00001570


	//   ....[76]....
        /*0328*/ 	.word	0x000015a0


	//   ....[77]....
        /*032c*/ 	.word	0x000015c0


	//   ....[78]....
        /*0330*/ 	.word	0x000015d0


	//   ....[79]....
        /*0334*/ 	.word	0x00001610


	//----- nvinfo : EIATTR_VRC_CTA_INIT_COUNT
	.align		4
.L_23:
        /*0338*/ 	.byte	0x02, 0x4a
	.zero		1
	.zero		1


	//----- nvinfo : EIATTR_EXIT_INSTR_OFFSETS
	.align		4
        /*033c*/ 	.byte	0x04, 0x1c
        /*033e*/ 	.short	(.L_25 - .L_24)


	//   ....[0]....
.L_24:
        /*0340*/ 	.word	0x00000610


	//   ....[1]....
        /*0344*/ 	.word	0x00000620


	//   ....[2]....
        /*0348*/ 	.word	0x00001a30


	//----- nvinfo : EIATTR_CRS_STACK_SIZE
	.align		4
.L_25:
        /*034c*/ 	.byte	0x04, 0x1e
        /*034e*/ 	.short	(.L_27 - .L_26)
.L_26:
        /*0350*/ 	.word	0x00000000


	//----- nvinfo : EIATTR_CBANK_PARAM_SIZE
	.align		4
.L_27:
        /*0354*/ 	.byte	0x03, 0x19
        /*0356*/ 	.short	0x0020


	//----- nvinfo : EIATTR_PARAM_CBANK
	.align		4
        /*0358*/ 	.byte	0x04, 0x0a
        /*035a*/ 	.short	(.L_29 - .L_28)
	.align		4
.L_28:
        /*035c*/ 	.word	index@(.nv.constant0._Z6kernelPiS_S_ii)
        /*0360*/ 	.short	0x0380
        /*0362*/ 	.short	0x0020


	//----- nvinfo : EIATTR_SW_WAR
	.align		4
.L_29:
        /*0364*/ 	.byte	0x04, 0x36
        /*0366*/ 	.short	(.L_31 - .L_30)
.L_30:
        /*0368*/ 	.word	0x00000008
.L_31:


//--------------------- .nv.callgraph             --------------------------
	.section	.nv.callgraph,"",@"SHT_CUDA_CALLGRAPH"
	.align	4
	.sectionentsize	8
	.align		4
        /*0000*/ 	.word	0x00000000
	.align		4
        /*0004*/ 	.word	0xffffffff
	.align		4
        /*0008*/ 	.word	0x00000000
	.align		4
        /*000c*/ 	.word	0xfffffffe
	.align		4
        /*0010*/ 	.word	0x00000000
	.align		4
        /*0014*/ 	.word	0xfffffffd
	.align		4
        /*0018*/ 	.word	0x00000000
	.align		4
        /*001c*/ 	.word	0xfffffffc


//--------------------- .text._Z6kernelPiS_S_ii   --------------------------
	.section	.text._Z6kernelPiS_S_ii,"ax",@progbits
	.align	128
        .global         _Z6kernelPiS_S_ii
        .type           _Z6kernelPiS_S_ii,@function
        .size           _Z6kernelPiS_S_ii,(.L_x_6 - _Z6kernelPiS_S_ii)
        .other          _Z6kernelPiS_S_ii,@"STO_CUDA_ENTRY STV_DEFAULT"
_Z6kernelPiS_S_ii:
.text._Z6kernelPiS_S_ii:
[----:B------:R-:W-:Y:S01]  /*0000*/  LDC R1, c[0x0][0x37c] ;  /* 0x0000df00ff017b82 */ /* 0x000fe20000000800 */
[----:B------:R-:W0:Y:S07]  /*0010*/  S2R R4, SR_TID.Y ;  /* 0x0000000000047919 */ /* 0x000e2e0000002200 */
[----:B------:R-:W1:Y:S01]  /*0020*/  LDC R0, c[0x0][0x39c] ;  /* 0x0000e700ff007b82 */ /* 0x000e620000000800 */
[----:B------:R-:W2:Y:S01]  /*0030*/  LDCU.64 UR6, c[0x0][0x358] ;  /* 0x00006b00ff0677ac */ /* 0x000ea20008000a00 */
[----:B------:R-:W3:Y:S06]  /*0040*/  S2R R2, SR_TID.X ;  /* 0x0000000000027919 */ /* 0x000eec0000002100 */
[----:B------:R-:W3:Y:S08]  /*0050*/  S2UR UR4, SR_CTAID.X ;  /* 0x00000000000479c3 */ /* 0x000ef00000002500 */
[----:B------:R-:W3:Y:S01]  /*0060*/  LDC R3, c[0x0][0x360] ;  /* 0x0000d800ff037b82 */ /* 0x000ee20000000800 */
[----:B-1----:R-:W-:-:S04]  /*0070*/  ISETP.GE.AND P2, PT, R0, 0x10, PT ;  /* 0x000000100000780c */ /* 0x002fc80003f46270 */
[C---:B0-----:R-:W-:Y:S02]  /*0080*/  ISETP.NE.OR P0, PT, R4.reuse, RZ, !P2 ;  /* 0x000000ff0400720c */ /* 0x041fe40005705670 */
[----:B------:R-:W-:Y:S01]  /*0090*/  ISETP.NE.AND P1, PT, R4, 0x1, PT ;  /* 0x000000010400780c */ /* 0x000fe20003f25270 */
[----:B---3--:R-:W-:-:S10]  /*00a0*/  IMAD R4, R3, UR4, R2 ;  /* 0x0000000403047c24 */ /* 0x008fd4000f8e0202 */
[----:B--2---:R-:W-:Y:S05]  /*00b0*/  @P0 BRA `(.L_x_0) ;  /* 0x00000004004c0947 */ /* 0x004fea0003800000 */
[----:B------:R-:W0:Y:S01]  /*00c0*/  S2R R8, SR_CgaCtaId ;  /* 0x0000000000087919 */ /* 0x000e220000008800 */
[----:B------:R-:W-:Y:S02]  /*00d0*/  SHF.R.S32.HI R5, RZ, 0x1f, R0 ;  /* 0x0000001fff057819 */ /* 0x000fe40000011400 */
[----:B------:R-:W-:Y:S02]  /*00e0*/  MOV R7, 0x400 ;  /* 0x0000040000077802 */ /* 0x000fe40000000f00 */
[----:B------:R-:W-:Y:S02]  /*00f0*/  LEA.HI R5, R5, R0, RZ, 0x4 ;  /* 0x0000000005057211 */ /* 0x000fe400078f20ff */
[----:B------:R-:W-:Y:S02]  /*0100*/  PLOP3.LUT P0, PT, PT, PT, PT, 0x80, 0x8 ;  /* 0x000000000008781c */ /* 0x000fe40003f0f070 */
[----:B------:R-:W-:-:S04]  /*0110*/  SHF.R.S32.HI R6, RZ, 0x4, R5 ;  /* 0x00000004ff067819 */ /* 0x000fc80000011405 */
[----:B------:R-:W-:Y:S02]  /*0120*/  IADD3 R6, PT, PT, -R6, RZ, RZ ;  /* 0x000000ff06067210 */ /* 0x000fe40007ffe1ff */
[----:B0-----:R-:W-:-:S07]  /*0130*/  LEA R5, R8, R7, 0x18 ;  /* 0x0000000708057211 */ /* 0x001fce00078ec0ff */
.L_x_1:
[----:B-1----:R-:W0:Y:S08]  /*0140*/  LDC.64 R24, c[0x0][0x380] ;  /* 0x0000e000ff187b82 */ /* 0x002e300000000a00 */
[----:B------:R-:W1:Y:S01]  /*0150*/  LDC R7, c[0x0][0x398] ;  /* 0x0000e600ff077b82 */ /* 0x000e620000000800 */
[----:B0-----:R-:W-:-:S05]  /*0160*/  IMAD.WIDE R24, R4, 0x4, R24 ;  /* 0x0000000404187825 */ /* 0x001fca00078e0218 */
[----:B------:R-:W2:Y:S01]  /*0170*/  LDG.E R23, desc[UR6][R24.64] ;  /* 0x0000000618177981 */ /* 0x000ea2000c1e1900 */
[----:B-1----:R-:W-:-:S05]  /*0180*/  IMAD.WIDE R26, R7, 0x4, R24 ;  /* 0x00000004071a7825 */ /* 0x002fca00078e0218 */
[----:B------:R-:W3:Y:S01]  /*0190*/  LDG.E R29, desc[UR6][R26.64] ;  /* 0x000000061a1d7981 */ /* 0x000ee2000c1e1900 */
[----:B------:R-:W-:-:S05]  /*01a0*/  IMAD.WIDE R18, R7, 0x4, R26 ;  /* 0x0000000407127825 */ /* 0x000fca00078e021a */
[----:B------:R0:W4:Y:S01]  /*01b0*/  LDG.E R22, desc[UR6][R18.64] ;  /* 0x0000000612167981 */ /* 0x000122000c1e1900 */
[----:B------:R-:W-:-:S05]  /*01c0*/  IMAD.WIDE R20, R7, 0x4, R18 ;  /* 0x0000000407147825 */ /* 0x000fca00078e0212 */
[----:B------:R1:W5:Y:S01]  /*01d0*/  LDG.E R28, desc[UR6][R20.64] ;  /* 0x00000006141c7981 */ /* 0x000362000c1e1900 */
[----:B------:R-:W-:-:S04]  /*01e0*/  IMAD.WIDE R12, R7, 0x4, R20 ;  /* 0x00000004070c7825 */ /* 0x000fc800078e0214 */
[C---:B------:R-:W-:Y:S02]  /*01f0*/  IMAD.WIDE R16, R7.reuse, 0x4, R12 ;  /* 0x0000000407107825 */ /* 0x040fe400078e020c */
[----:B------:R-:W5:Y:S02]  /*0200*/  LDG.E R12, desc[UR6][R12.64] ;  /* 0x000000060c0c7981 */ /* 0x000f64000c1e1900 */
[C---:B------:R-:W-:Y:S02]  /*0210*/  IMAD.WIDE R14, R7.reuse, 0x4, R16 ;  /* 0x00000004070e7825 */ /* 0x040fe400078e0210 */
[----:B------:R-:W5:Y:S02]  /*0220*/  LDG.E R16, desc[UR6][R16.64] ;  /* 0x0000000610107981 */ /* 0x000f64000c1e1900 */
[C---:B------:R-:W-:Y:S02]  /*0230*/  IMAD.WIDE R8, R7.reuse, 0x4, R14 ;  /* 0x0000000407087825 */ /* 0x040fe400078e020e */
[----:B------:R-:W5:Y:S02]  /*0240*/  LDG.E R14, desc[UR6][R14.64] ;  /* 0x000000060e0e7981 */ /* 0x000f64000c1e1900 */
[----:B------:R-:W-:-:S02]  /*0250*/  IMAD.WIDE R10, R7, 0x4, R8 ;  /* 0x00000004070a7825 */ /* 0x000fc400078e0208 */
[----:B------:R1:W5:Y:S02]  /*0260*/  LDG.E R13, desc[UR6][R8.64] ;  /* 0x00000006080d7981 */ /* 0x000364000c1e1900 */
[C---:B0-----:R-:W-:Y:S02]  /*0270*/  IMAD.WIDE R18, R7.reuse, 0x4, R10 ;  /* 0x0000000407127825 */ /* 0x041fe400078e020a */
[----:B------:R0:W5:Y:S02]  /*0280*/  LDG.E R15, desc[UR6][R10.64] ;  /* 0x000000060a0f7981 */ /* 0x000164000c1e1900 */
[C---:B-1----:R-:W-:Y:S02]  /*0290*/  IMAD.WIDE R20, R7.reuse, 0x4, R18 ;  /* 0x0000000407147825 */ /* 0x042fe400078e0212 */
[----:B------:R-:W5:Y:S02]  /*02a0*/  LDG.E R18, desc[UR6][R18.64] ;  /* 0x0000000612127981 */ /* 0x000f64000c1e1900 */
[----:B------:R-:W-:-:S02]  /*02b0*/  IMAD.WIDE R24, R7, 0x4, R20 ;  /* 0x0000000407187825 */ /* 0x000fc400078e0214 */
[----:B------:R-:W5:Y:S02]  /*02c0*/  LDG.E R20, desc[UR6][R20.64] ;  /* 0x0000000614147981 */ /* 0x000f64000c1e1900 */
[C---:B------:R-:W-:Y:S02]  /*02d0*/  IMAD.WIDE R26, R7.reuse, 0x4, R24 ;  /* 0x00000004071a7825 */ /* 0x040fe400078e0218 */
[----:B------:R-:W5:Y:S02]  /*02e0*/  LDG.E R24, desc[UR6][R24.64] ;  /* 0x0000000618187981 */ /* 0x000f64000c1e1900 */
[C---:B------:R-:W-:Y:S02]  /*02f0*/  IMAD.WIDE R8, R7.reuse, 0x4, R26 ;  /* 0x0000000407087825 */ /* 0x040fe400078e021a */
[----:B------:R-:W5:Y:S02]  /*0300*/  LDG.E R26, desc[UR6][R26.64] ;  /* 0x000000061a1a7981 */ /* 0x000f64000c1e1900 */
[----:B0-----:R-:W-:-:S02]  /*0310*/  IMAD.WIDE R10, R7, 0x4, R8 ;  /* 0x00000004070a7825 */ /* 0x001fc400078e0208 */
[----:B------:R0:W5:Y:S04]  /*0320*/  LDG.E R19, desc[UR6][R8.64] ;  /* 0x0000000608137981 */ /* 0x000168000c1e1900 */
[----:B------:R1:W5:Y:S01]  /*0330*/  LDG.E R17, desc[UR6][R10.64] ;  /* 0x000000060a117981 */ /* 0x000362000c1e1900 */
[----:B0-----:R-:W-:-:S06]  /*0340*/  IMAD.WIDE R8, R7, 0x4, R10 ;  /* 0x0000000407087825 */ /* 0x001fcc00078e020a */
[----:B------:R0:W5:Y:S01]  /*0350*/  LDG.E R8, desc[UR6][R8.64] ;  /* 0x0000000608087981 */ /* 0x000162000c1e1900 */
[----:B-1----:R-:W-:-:S04]  /*0360*/  SEL R11, RZ, 0x400, P0 ;  /* 0x00000400ff0b7807 */ /* 0x002fc80000000000 */
[----:B------:R-:W-:-:S05]  /*0370*/  LOP3.LUT R10, R11, R2, RZ, 0xfc, !PT ;  /* 0x000000020b0a7212 */ /* 0x000fca00078efcff */
[----:B------:R-:W-:-:S05]  /*0380*/  IMAD R21, R10, 0x4, R5 ;  /* 0x000000040a157824 */ /* 0x000fca00078e0205 */
[----:B------:R-:W-:-:S05]  /*0390*/  LEA R25, R3, R21, 0x2 ;  /* 0x0000001503197211 */ /* 0x000fca00078e10ff */
[----:B------:R-:W-:Y:S02]  /*03a0*/  IMAD R27, R3, 0x4, R25 ;  /* 0x00000004031b7824 */ /* 0x000fe400078e0219 */
[----:B------:R-:W-:-:S05]  /*03b0*/  VIADD R6, R6, 0x1 ;  /* 0x0000000106067836 */ /* 0x000fca0000000000 */
[----:B------:R-:W-:Y:S01]  /*03c0*/  ISETP.NE.AND P3, PT, R6, RZ, PT ;  /* 0x000000ff0600720c */ /* 0x000fe20003f65270 */
[----:B------:R-:W-:Y:S05]  /*03d0*/  WARPSYNC.ALL ;  /* 0x0000000000007948 */ /* 0x000fea0003800000 */
[----:B------:R-:W-:Y:S02]  /*03e0*/  PLOP3.LUT P0, PT, P0, PT, PT, 0x8, 0x80 ;  /* 0x000000000080781c */ /* 0x000fe4000070e170 */
[----:B------:R-:W-:Y:S01]  /*03f0*/  LEA R4, R7, R4, 0x4 ;  /* 0x0000000407047211 */ /* 0x000fe200078e20ff */
[----:B--2---:R1:W-:Y:S02]  /*0400*/  STS [R21], R23 ;  /* 0x0000001715007388 */ /* 0x0043e40000000800 */
[----:B-1----:R-:W-:-:S05]  /*0410*/  LEA R21, R3, R27, 0x2 ;  /* 0x0000001b03157211 */ /* 0x002fca00078e10ff */
[----:B------:R-:W-:-:S05]  /*0420*/  IMAD R23, R3, 0x4, R21 ;  /* 0x0000000403177824 */ /* 0x000fca00078e0215 */
[----:B------:R-:W-:-:S05]  /*0430*/  LEA R10, R3, R23, 0x2 ;  /* 0x00000017030a7211 */ /* 0x000fca00078e10ff */
[C---:B------:R-:W-:Y:S01]  /*0440*/  IMAD R11, R3.reuse, 0x4, R10 ;  /* 0x00000004030b7824 */ /* 0x040fe200078e020a */
[----:B---3--:R-:W-:Y:S04]  /*0450*/  STS [R25], R29 ;  /* 0x0000001d19007388 */ /* 0x008fe80000000800 */
[C---:B0-----:R-:W-:Y:S01]  /*0460*/  LEA R9, R3.reuse, R11, 0x2 ;  /* 0x0000000b03097211 */ /* 0x041fe200078e10ff */
[----:B----4-:R0:W-:Y:S04]  /*0470*/  STS [R27], R22 ;  /* 0x000000161b007388 */ /* 0x0101e80000000800 */
[----:B-----5:R1:W-:Y:S01]  /*0480*/  STS [R21], R28 ;  /* 0x0000001c15007388 */ /* 0x0203e20000000800 */
[----:B0-----:R-:W-:-:S03]  /*0490*/  IMAD R22, R3, 0x4, R9 ;  /* 0x0000000403167824 */ /* 0x001fc600078e0209 */
[----:B------:R0:W-:Y:S02]  /*04a0*/  STS [R23], R12 ;  /* 0x0000000c17007388 */ /* 0x0001e40000000800 */
[----:B-1----:R-:W-:-:S05]  /*04b0*/  LEA R21, R3, R22, 0x2 ;  /* 0x0000001603157211 */ /* 0x002fca00078e10ff */
[----:B0-----:R-:W-:-:S05]  /*04c0*/  IMAD R12, R3, 0x4, R21 ;  /* 0x00000004030c7824 */ /* 0x001fca00078e0215 */
[----:B------:R-:W-:-:S05]  /*04d0*/  LEA R25, R3, R12, 0x2 ;  /* 0x0000000c03197211 */ /* 0x000fca00078e10ff */
[----:B------:R-:W-:-:S05]  /*04e0*/  IMAD R29, R3, 0x4, R25 ;  /* 0x00000004031d7824 */ /* 0x000fca00078e0219 */
[C---:B------:R-:W-:Y:S01]  /*04f0*/  LEA R27, R3.reuse, R29, 0x2 ;  /* 0x0000001d031b7211 */ /* 0x040fe200078e10ff */
[----:B------:R-:W-:Y:S04]  /*0500*/  STS [R10], R16 ;  /* 0x000000100a007388 */ /* 0x000fe80000000800 */
[C---:B------:R-:W-:Y:S01]  /*0510*/  IMAD R28, R3.reuse, 0x4, R27 ;  /* 0x00000004031c7824 */ /* 0x040fe200078e021b */
[----:B------:R0:W-:Y:S04]  /*0520*/  STS [R11], R14 ;  /* 0x0000000e0b007388 */ /* 0x0001e80000000800 */
[----:B------:R1:W-:Y:S04]  /*0530*/  STS [R9], R13 ;  /* 0x0000000d09007388 */ /* 0x0003e80000000800 */
[----:B------:R1:W-:Y:S01]  /*0540*/  STS [R22], R15 ;  /* 0x0000000f16007388 */ /* 0x0003e20000000800 */
[----:B0-----:R-:W-:-:S03]  /*0550*/  LEA R11, R3, R28, 0x2 ;  /* 0x0000001c030b7211 */ /* 0x001fc600078e10ff */
[----:B------:R1:W-:Y:S04]  /*0560*/  STS [R21], R18 ;  /* 0x0000001215007388 */ /* 0x0003e80000000800 */
[----:B------:R1:W-:Y:S04]  /*0570*/  STS [R12], R20 ;  /* 0x000000140c007388 */ /* 0x0003e80000000800 */
[----:B------:R1:W-:Y:S04]  /*0580*/  STS [R25], R24 ;  /* 0x0000001819007388 */ /* 0x0003e80000000800 */
[----:B------:R1:W-:Y:S04]  /*0590*/  STS [R29], R26 ;  /* 0x0000001a1d007388 */ /* 0x0003e80000000800 */
[----:B------:R1:W-:Y:S04]  /*05a0*/  STS [R27], R19 ;  /* 0x000000131b007388 */ /* 0x0003e80000000800 */
[----:B------:R1:W-:Y:S04]  /*05b0*/  STS [R28], R17 ;  /* 0x000000111c007388 */ /* 0x0003e80000000800 */
[----:B------:R1:W-:Y:S01]  /*05c0*/  STS [R11], R8 ;  /* 0x000000080b007388 */ /* 0x0003e20000000800 */
[----:B------:R-:W-:Y:S06]  /*05d0*/  BAR.SYNC.DEFER_BLOCKING 0x0 ;  /* 0x0000000000007b1d */ /* 0x000fec0000010000 */
[----:B------:R-:W-:Y:S05]  /*05e0*/  @P3 BRA `(.L_x_1) ;  /* 0xfffffff800d43947 */ /* 0x000fea000383ffff */
.L_x_0:
[----:B------:R-:W-:Y:S05]  /*05f0*/  WARPSYNC.ALL ;  /* 0x0000000000007948 */ /* 0x000fea0003800000 */
[----:B------:R-:W-:Y:S06]  /*0600*/  BAR.SYNC.DEFER_BLOCKING 0x0 ;  /* 0x0000000000007b1d */ /* 0x000fec0000010000 */
[----:B------:R-:W-:Y:S05]  /*0610*/  @P1 EXIT ;  /* 0x000000000000194d */ /* 0x000fea0003800000 */
[----:B------:R-:W-:Y:S05]  /*0620*/  @!P2 EXIT ;  /* 0x000000000000a94d */ /* 0x000fea0003800000 */
[----:B------:R-:W0:Y:S01]  /*0630*/  S2UR UR5, SR_CgaCtaId ;  /* 0x00000000000579c3 */ /* 0x000e220000008800 */
[----:B------:R-:W-:Y:S01]  /*0640*/  SHF.R.S32.HI R3, RZ, 0x1f, R0 ;  /* 0x0000001fff037819 */ /* 0x000fe20000011400 */
[----:B-1----:R-:W-:Y:S02]  /*0650*/  HFMA2 R13, -RZ, RZ, 0, 0 ;  /* 0x00000000ff0d7431 */ /* 0x002fe400000001ff */
[----:B------:R-:W-:Y:S01]  /*0660*/  IMAD.MOV.U32 R11, RZ, RZ, RZ ;  /* 0x000000ffff0b7224 */ /* 0x000fe200078e00ff */
[----:B------:R-:W-:Y:S01]  /*0670*/  UMOV UR4, 0x400 ;  /* 0x0000040000047882 */ /* 0x000fe20000000000 */
[----:B------:R-:W-:Y:S01]  /*0680*/  LEA.HI R3, R3, R0, RZ, 0x4 ;  /* 0x0000000003037211 */ /* 0x000fe200078f20ff */
[----:B------:R-:W-:-:S03]  /*0690*/  UPLOP3.LUT UP0, UPT, UPT, UPT, UPT, 0x80, 0x8 ;  /* 0x000000000008789c */ /* 0x000fc60003f0f070 */
[----:B------:R-:W-:-:S05]  /*06a0*/  SHF.R.S32.HI R3, RZ, 0x4, R3 ;  /* 0x00000004ff037819 */ /* 0x000fca0000011403 */
[----:B------:R-:W-:Y:S01]  /*06b0*/  IMAD.MOV R10, RZ, RZ, -R3 ;  /* 0x000000ffff0a7224 */ /* 0x000fe200078e0a03 */
[----:B0-----:R-:W-:-:S12]  /*06c0*/  ULEA UR5, UR5, UR4, 0x18 ;  /* 0x0000000405057291 */ /* 0x001fd8000f8ec0ff */
.L_x_4:
[----:B------:R-:W-:Y:S01]  /*06d0*/  USEL UR4, URZ, 0x400, UP0 ;  /* 0x00000400ff047887 */ /* 0x000fe20008000000 */
[----:B------:R-:W0:Y:S01]  /*06e0*/  LDC R12, c[0x0][0x360] ;  /* 0x0000d800ff0c7b82 */ /* 0x000e220000000800 */
[C---:B------:R-:W-:Y:S01]  /*06f0*/  LOP3.LUT P0, RZ, R2.reuse, 0x1f, RZ, 0xc0, !PT ;  /* 0x0000001f02ff7812 */ /* 0x040fe2000780c0ff */
[----:B------:R-:W-:Y:S03]  /*0700*/  BSSY.RECONVERGENT B0, `(.L_x_2) ;  /* 0x000012b000007945 */ /* 0x000fe60003800200 */
[----:B------:R-:W-:-:S04]  /*0710*/  LOP3.LUT R0, R2, UR4, RZ, 0xfc, !PT ;  /* 0x0000000402007c12 */ /* 0x000fc8000f8efcff */
[----:B--2---:R-:W-:-:S05]  /*0720*/  LEA R3, R0, UR5, 0x2 ;  /* 0x0000000500037c11 */ /* 0x004fca000f8e10ff */
[----:B------:R-:W1:Y:S01]  /*0730*/  LDS R0, [R3] ;  /* 0x0000000003007984 */ /* 0x000e620000000800 */
[----:B0-----:R-:W-:-:S05]  /*0740*/  LEA R5, R12, R3, 0x2 ;  /* 0x000000030c057211 */ /* 0x001fca00078e10ff */
[----:B------:R-:W0:Y:S01]  /*0750*/  LDS R26, [R5] ;  /* 0x00000000051a7984 */ /* 0x000e220000000800 */
[----:B------:R-:W-:-:S05]  /*0760*/  IMAD R7, R12, 0x4, R5 ;  /* 0x000000040c077824 */ /* 0x000fca00078e0205 */
[----:B------:R2:W3:Y:S01]  /*0770*/  LDS R27, [R7] ;  /* 0x00000000071b7984 */ /* 0x0004e20000000800 */
[----:B------:R-:W-:-:S04]  /*0780*/  LEA R9, R12, R7, 0x2 ;  /* 0x000000070c097211 */ /* 0x000fc800078e10ff */
[----:B------:R-:W-:-:S04]  /*0790*/  LEA R15, R12, R9, 0x2 ;  /* 0x000000090c0f7211 */ /* 0x000fc800078e10ff */
[----:B--2---:R-:W-:-:S04]  /*07a0*/  LEA R7, R12, R15, 0x2 ;  /* 0x0000000f0c077211 */ /* 0x004fc800078e10ff */
[----:B------:R-:W-:Y:S01]  /*07b0*/  LEA R21, R12, R7, 0x2 ;  /* 0x000000070c157211 */ /* 0x000fe200078e10ff */
[----:B-1----:R-:W-:Y:S02]  /*07c0*/  IMAD.IADD R29, R0, 0x1, R13 ;  /* 0x00000001001d7824 */ /* 0x002fe400078e020d */
[----:B------:R1:W-:Y:S04]  /*07d0*/  LDS R0, [R9] ;  /* 0x0000000009007984 */ /* 0x0003e80000000800 */
[----:B------:R-:W2:Y:S04]  /*07e0*/  SHFL.DOWN PT, R8, R29, 0x10, 0x1f ;  /* 0x0a001f001d087f89 */ /* 0x000ea800000e0000 */
[----:B------:R4:W-:Y:S01]  /*07f0*/  LDS R6, [R15] ;  /* 0x000000000f067984 */ /* 0x0009e20000000800 */
[----:B-1----:R-:W1:Y:S03]  /*0800*/  LDC R9, c[0x0][0x398] ;  /* 0x0000e600ff097b82 */ /* 0x002e660000000800 */
[----:B------:R-:W-:Y:S01]  /*0810*/  LDS R22, [R7] ;  /* 0x0000000007167984 */ /* 0x000fe20000000800 */
[----:B0-----:R-:W-:-:S03]  /*0820*/  IMAD.IADD R26, R26, 0x1, R29 ;  /* 0x000000011a1a7824 */ /* 0x001fc600078e021d */
[----:B------:R-:W-:Y:S01]  /*0830*/  LDS R28, [R21] ;  /* 0x00000000151c7984 */ /* 0x000fe20000000800 */
[----:B----4-:R-:W0:Y:S01]  /*0840*/  LDC.64 R14, c[0x0][0x388] ;  /* 0x0000e200ff0e7b82 */ /* 0x010e220000000a00 */
[----:B---3--:R-:W-:Y:S02]  /*0850*/  IMAD.IADD R27, R27, 0x1, R26 ;  /* 0x000000011b1b7824 */ /* 0x008fe400078e021a */
[----:B------:R-:W3:Y:S04]  /*0860*/  SHFL.DOWN PT, R17, R26, 0x10, 0x1f ;  /* 0x0a001f001a117f89 */ /* 0x000ee800000e0000 */
[----:B------:R-:W-:Y:S01]  /*0870*/  SHFL.DOWN PT, R18, R27, 0x10, 0x1f ;  /* 0x0a001f001b127f89 */ /* 0x000fe200000e0000 */
[----:B--2---:R-:W-:-:S05]  /*0880*/  IADD3 R3, PT, PT, R29, R8, RZ ;  /* 0x000000081d037210 */ /* 0x004fca0007ffe0ff */
[----:B------:R-:W2:Y:S01]  /*0890*/  SHFL.DOWN PT, R8, R3, 0x8, 0x1f ;  /* 0x09001f0003087f89 */ /* 0x000ea200000e0000 */
[----:B------:R-:W-:Y:S01]  /*08a0*/  IADD3 R13, PT, PT, R0, R27, RZ ;  /* 0x0000001b000d7210 */ /* 0x000fe20007ffe0ff */
[----:B0-----:R-:W-:-:S04]  /*08b0*/  IMAD.WIDE R14, R4, 0x4, R14 ;  /* 0x00000004040e7825 */ /* 0x001fc800078e020e */
[----:B---3--:R-:W-:Y:S01]  /*08c0*/  IMAD.IADD R17, R26, 0x1, R17 ;  /* 0x000000011a117824 */ /* 0x008fe200078e0211 */
[----:B------:R-:W0:Y:S01]  /*08d0*/  SHFL.DOWN PT, R0, R13, 0x10, 0x1f ;  /* 0x0a001f000d007f89 */ /* 0x000e2200000e0000 */
[----:B------:R-:W-:-:S03]  /*08e0*/  IMAD.IADD R23, R6, 0x1, R13 ;  /* 0x0000000106177824 */ /* 0x000fc600078e020d */
[----:B------:R-:W3:Y:S01]  /*08f0*/  SHFL.DOWN PT, R16, R17, 0x8, 0x1f ;  /* 0x09001f0011107f89 */ /* 0x000ee200000e0000 */
[----:B-1----:R-:W-:-:S03]  /*0900*/  IMAD.WIDE R6, R9, 0x4, R14 ;  /* 0x0000000409067825 */ /* 0x002fc600078e020e */
[----:B------:R-:W1:Y:S01]  /*0910*/  SHFL.DOWN PT, R24, R23, 0x10, 0x1f ;  /* 0x0a001f0017187f89 */ /* 0x000e6200000e0000 */
[----:B--2---:R-:W-:Y:S01]  /*0920*/  IADD3 R8, PT, PT, R3, R8, RZ ;  /* 0x0000000803087210 */ /* 0x004fe20007ffe0ff */
[----:B------:R-:W-:Y:S02]  /*0930*/  IMAD.IADD R3, R27, 0x1, R18 ;  /* 0x000000011b037824 */ /* 0x000fe400078e0212 */
[----:B------:R2:W-:Y:S04]  /*0940*/  STG.E desc[UR6][R14.64], R29 ;  /* 0x0000001d0e007986 */ /* 0x0005e8000c101906 */
[----:B------:R-:W4:Y:S04]  /*0950*/  SHFL.DOWN PT, R20, R3, 0x8, 0x1f ;  /* 0x09001f0003147f89 */ /* 0x000f2800000e0000 */
[----:B------:R-:W5:Y:S01]  /*0960*/  SHFL.DOWN PT, R19, R8, 0x4, 0x1f ;  /* 0x08801f0008137f89 */ /* 0x000f6200000e0000 */
[----:B0-----:R-:W-:-:S03]  /*0970*/  IADD3 R0, PT, PT, R13, R0, RZ ;  /* 0x000000000d007210 */ /* 0x001fc60007ffe0ff */
[----:B------:R-:W-:Y:S01]  /*0980*/  STG.E desc[UR6][R6.64], R26 ;  /* 0x0000001a06007986 */ /* 0x000fe2000c101906 */
[----:B---3--:R-:W-:Y:S01]  /*0990*/  IMAD.IADD R5, R17, 0x1, R16 ;  /* 0x0000000111057824 */ /* 0x008fe200078e0210 */
[----:B------:R-:W-:Y:S02]  /*09a0*/  LEA R16, R12, R21, 0x2 ;  /* 0x000000150c107211 */ /* 0x000fe400078e10ff */
[----:B------:R-:W0:Y:S01]  /*09b0*/  SHFL.DOWN PT, R17, R0, 0x8, 0x1f ;  /* 0x09001f0000117f89 */ /* 0x000e2200000e0000 */
[----:B------:R-:W-:Y:S02]  /*09c0*/  IMAD.IADD R21, R22, 0x1, R23 ;  /* 0x0000000116157824 */ /* 0x000fe400078e0217 */
[----:B-1----:R-:W-:Y:S01]  /*09d0*/  IMAD.IADD R24, R23, 0x1, R24 ;  /* 0x0000000117187824 */ /* 0x002fe200078e0218 */
[----:B------:R-:W1:Y:S01]  /*09e0*/  SHFL.DOWN PT, R18, R5, 0x4, 0x1f ;  /* 0x08801f0005127f89 */ /* 0x000e6200000e0000 */
[----:B--2---:R-:W-:-:S03]  /*09f0*/  LEA R29, R12, R16, 0x2 ;  /* 0x000000100c1d7211 */ /* 0x004fc600078e10ff */
[----:B------:R-:W2:Y:S01]  /*0a00*/  SHFL.DOWN PT, R25, R24, 0x8, 0x1f ;  /* 0x09001f0018197f89 */ /* 0x000ea200000e0000 */
[----:B----4-:R-:W-:-:S03]  /*0a10*/  IADD3 R3, PT, PT, R3, R20, RZ ;  /* 0x0000001403037210 */ /* 0x010fc60007ffe0ff */
[----:B------:R-:W3:Y:S01]  /*0a20*/  SHFL.DOWN PT, R22, R21, 0x10, 0x1f ;  /* 0x0a001f0015167f89 */ /* 0x000ee200000e0000 */
[----:B-----5:R-:W-:-:S03]  /*0a30*/  IMAD.IADD R8, R8, 0x1, R19 ;  /* 0x0000000108087824 */ /* 0x020fc600078e0213 */
[----:B------:R-:W-:Y:S04]  /*0a40*/  LDS R20, [R16] ;  /* 0x0000000010147984 */ /* 0x000fe80000000800 */
[----:B------:R-:W4:Y:S04]  /*0a50*/  SHFL.DOWN PT, R15, R8, 0x2, 0x1f ;  /* 0x08401f00080f7f89 */ /* 0x000f2800000e0000 */
[----:B------:R-:W5:Y:S01]  /*0a60*/  SHFL.DOWN PT, R14, R3, 0x4, 0x1f ;  /* 0x08801f00030e7f89 */ /* 0x000f6200000e0000 */
[----:B0-----:R-:W-:Y:S01]  /*0a70*/  IADD3 R0, PT, PT, R0, R17, RZ ;  /* 0x0000001100007210 */ /* 0x001fe20007ffe0ff */
[----:B-1----:R-:W-:-:S02]  /*0a80*/  IMAD.IADD R5, R5, 0x1, R18 ;  /* 0x0000000105057824 */ /* 0x002fc400078e0212 */
[----:B------:R0:W-:Y:S01]  /*0a90*/  LDS R26, [R29] ;  /* 0x000000001d1a7984 */ /* 0x0001e20000000800 */
[----:B------:R-:W-:-:S03]  /*0aa0*/  IMAD.WIDE R18, R9, 0x4, R6 ;  /* 0x0000000409127825 */ /* 0x000fc600078e0206 */
[----:B------:R-:W1:Y:S01]  /*0ab0*/  SHFL.DOWN PT, R17, R0, 0x4, 0x1f ;  /* 0x08801f0000117f89 */ /* 0x000e6200000e0000 */
[----:B--2---:R-:W-:Y:S02]  /*0ac0*/  IMAD.IADD R24, R24, 0x1, R25 ;  /* 0x0000000118187824 */ /* 0x004fe400078e0219 */
[----:B------:R-:W-:Y:S01]  /*0ad0*/  IMAD.WIDE R6, R9, 0x4, R18 ;  /* 0x0000000409067825 */ /* 0x000fe200078e0212 */
[----:B------:R-:W2:Y:S01]  /*0ae0*/  SHFL.DOWN PT, R16, R5, 0x2, 0x1f ;  /* 0x08401f0005107f89 */ /* 0x000ea200000e0000 */
[----:B---3--:R-:W-:Y:S02]  /*0af0*/  IADD3 R22, PT, PT, R21, R22, RZ ;  /* 0x0000001615167210 */ /* 0x008fe40007ffe0ff */
[----:B------:R-:W-:Y:S01]  /*0b00*/  IMAD.IADD R25, R28, 0x1, R21 ;  /* 0x000000011c197824 */ /* 0x000fe200078e0215 */
[----:B------:R-:W-:Y:S01]  /*0b10*/  STG.E desc[UR6][R18.64], R27 ;  /* 0x0000001b12007986 */ /* 0x000fe2000c101906 */
[----:B0-----:R-:W-:Y:S01]  /*0b20*/  IMAD R29, R12, 0x4, R29 ;  /* 0x000000040c1d7824 */ /* 0x001fe200078e021d */
[----:B----4-:R-:W-:-:S02]  /*0b30*/  IADD3 R8, PT, PT, R8, R15, RZ ;  /* 0x0000000f08087210 */ /* 0x010fc40007ffe0ff */
[----:B------:R0:W-:Y:S01]  /*0b40*/  STG.E desc[UR6][R6.64], R13 ;  /* 0x0000000d06007986 */ /* 0x0001e2000c101906 */
[----:B-----5:R-:W-:-:S03]  /*0b50*/  IMAD.IADD R3, R3, 0x1, R14 ;  /* 0x0000000103037824 */ /* 0x020fc600078e020e */
[----:B------:R-:W3:Y:S01]  /*0b60*/  SHFL.DOWN PT, R13, R8, 0x1, 0x1f ;  /* 0x08201f00080d7f89 */ /* 0x000ee200000e0000 */
[----:B------:R-:W-:-:S03]  /*0b70*/  IMAD.WIDE R14, R9, 0x4, R6 ;  /* 0x00000004090e7825 */ /* 0x000fc600078e0206 */
[----:B------:R-:W4:Y:S01]  /*0b80*/  SHFL.DOWN PT, R28, R3, 0x2, 0x1f ;  /* 0x08401f00031c7f89 */ /* 0x000f2200000e0000 */
[----:B-1----:R-:W-:-:S03]  /*0b90*/  IADD3 R0, PT, PT, R0, R17, RZ ;  /* 0x0000001100007210 */ /* 0x002fc60007ffe0ff */
[----:B------:R-:W-:Y:S01]  /*0ba0*/  STG.E desc[UR6][R14.64], R23 ;  /* 0x000000170e007986 */ /* 0x000fe2000c101906 */
[----:B------:R-:W-:Y:S01]  /*0bb0*/  IMAD.IADD R17, R20, 0x1, R25 ;  /* 0x0000000114117824 */ /* 0x000fe200078e0219 */
[----:B--2---:R-:W-:Y:S02]  /*0bc0*/  IADD3 R5, PT, PT, R5, R16, RZ ;  /* 0x0000001005057210 */ /* 0x004fe40007ffe0ff */
[----:B------:R-:W1:Y:S01]  /*0bd0*/  SHFL.DOWN PT, R23, R22, 0x8, 0x1f ;  /* 0x09001f0016177f89 */ /* 0x000e6200000e0000 */
[----:B0-----:R-:W-:-:S03]  /*0be0*/  IMAD.WIDE R6, R9, 0x4, R14 ;  /* 0x0000000409067825 */ /* 0x001fc600078e020e */
[----:B------:R-:W0:Y:S04]  /*0bf0*/  SHFL.DOWN PT, R16, R17, 0x10, 0x1f ;  /* 0x0a001f0011107f89 */ /* 0x000e2800000e0000 */
[----:B------:R-:W2:Y:S01]  /*0c00*/  SHFL.DOWN PT, R18, R25, 0x10, 0x1f ;  /* 0x0a001f0019127f89 */ /* 0x000ea200000e0000 */
[----:B---3--:R-:W-:-:S03]  /*0c10*/  IADD3 R8, PT, PT, R8, R13, RZ ;  /* 0x0000000d08087210 */ /* 0x008fc60007ffe0ff */
[----:B------:R-:W3:Y:S01]  /*0c20*/  SHFL.DOWN PT, R19, R0, 0x2, 0x1f ;  /* 0x08401f0000137f89 */ /* 0x000ee200000e0000 */
[----:B------:R-:W-:Y:S01]  /*0c30*/  IADD3 R13, PT, PT, R26, R17, RZ ;  /* 0x000000111a0d7210 */ /* 0x000fe20007ffe0ff */
[----:B----4-:R-:W-:Y:S02]  /*0c40*/  IMAD.IADD R3, R3, 0x1, R28 ;  /* 0x0000000103037824 */ /* 0x010fe400078e021c */
[----:B------:R4:W-:Y:S04]  /*0c50*/  STG.E desc[UR6][R6.64], R21 ;  /* 0x0000001506007986 */ /* 0x0009e8000c101906 */
[----:B------:R-:W5:Y:S01]  /*0c60*/  SHFL.DOWN PT, R28, R13, 0x10, 0x1f ;  /* 0x0a001f000d1c7f89 */ /* 0x000f6200000e0000 */
[----:B-1----:R-:W-:-:S03]  /*0c70*/  IMAD.IADD R22, R22, 0x1, R23 ;  /* 0x0000000116167824 */ /* 0x002fc600078e0217 */
[----:B------:R-:W1:Y:S01]  /*0c80*/  SHFL.DOWN PT, R27, R24, 0x4, 0x1f ;  /* 0x08801f00181b7f89 */ /* 0x000e6200000e0000 */
[----:B0-----:R-:W-:-:S03]  /*0c90*/  IADD3 R16, PT, PT, R17, R16, RZ ;  /* 0x0000001011107210 */ /* 0x001fc60007ffe0ff */
[----:B------:R-:W0:Y:S01]  /*0ca0*/  SHFL.DOWN PT, R23, R22, 0x4, 0x1f ;  /* 0x08801f0016177f89 */ /* 0x000e2200000e0000 */
[----:B----4-:R-:W-:Y:S01]  /*0cb0*/  IMAD.WIDE R20, R9, 0x4, R6 ;  /* 0x0000000409147825 */ /* 0x010fe200078e0206 */
[----:B--2---:R-:W-:Y:S02]  /*0cc0*/  IADD3 R14, PT, PT, R25, R18, RZ ;  /* 0x00000012190e7210 */ /* 0x004fe40007ffe0ff */
[----:B------:R-:W2:Y:S01]  /*0cd0*/  SHFL.DOWN PT, R15, R5, 0x1, 0x1f ;  /* 0x08201f00050f7f89 */ /* 0x000ea200000e0000 */
[----:B---3--:R-:W-:-:S03]  /*0ce0*/  IMAD.IADD R0, R0, 0x1, R19 ;  /* 0x0000000100007824 */ /* 0x008fc600078e0213 */
[----:B------:R5:W-:Y:S01]  /*0cf0*/  STG.E desc[UR6][R20.64], R25 ;  /* 0x0000001914007986 */ /* 0x000be2000c101906 */
[----:B------:R-:W-:-:S03]  /*0d00*/  IMAD.WIDE R6, R9, 0x4, R20 ;  /* 0x0000000409067825 */ /* 0x000fc600078e0214 */
[----:B------:R-:W3:Y:S04]  /*0d10*/  SHFL.DOWN PT, R19, R16, 0x8, 0x1f ;  /* 0x09001f0010137f89 */ /* 0x000ee800000e0000 */
[----:B------:R-:W4:Y:S04]  /*0d20*/  SHFL.DOWN PT, R25, R14, 0x8, 0x1f ;  /* 0x09001f000e197f89 */ /* 0x000f2800000e0000 */
[----:B------:R-:W-:Y:S01]  /*0d30*/  LDS R18, [R29] ;  /* 0x000000001d127984 */ /* 0x000fe20000000800 */
[----:B-----5:R-:W-:Y:S02]  /*0d40*/  IMAD.IADD R20, R13, 0x1, R28 ;  /* 0x000000010d147824 */ /* 0x020fe400078e021c */
[----:B-1----:R-:W-:Y:S01]  /*0d50*/  IMAD.IADD R24, R24, 0x1, R27 ;  /* 0x0000000118187824 */ /* 0x002fe200078e021b */
[----:B------:R1:W-:Y:S01]  /*0d60*/  STG.E desc[UR6][R6.64], R17 ;  /* 0x0000001106007986 */ /* 0x0003e2000c101906 */
[----:B0-----:R-:W-:-:S03]  /*0d70*/  IMAD.IADD R22, R22, 0x1, R23 ;  /* 0x0000000116167824 */ /* 0x001fc600078e0217 */
[----:B------:R-:W0:Y:S01]  /*0d80*/  SHFL.DOWN PT, R23, R20, 0x8, 0x1f ;  /* 0x09001f0014177f89 */ /* 0x000e2200000e0000 */
[----:B--2---:R-:W-:Y:S01]  /*0d90*/  IADD3 R5, PT, PT, R5, R15, RZ ;  /* 0x0000000f05057210 */ /* 0x004fe20007ffe0ff */
[----:B------:R-:W-:Y:S02]  /*0da0*/  IMAD R15, R12, 0x4, R29 ;  /* 0x000000040c0f7824 */ /* 0x000fe400078e021d */
[----:B------:R-:W2:Y:S01]  /*0db0*/  SHFL.DOWN PT, R27, R24, 0x2, 0x1f ;  /* 0x08401f00181b7f89 */ /* 0x000ea200000e0000 */
[----:B---3--:R-:W-:-:S03]  /*0dc0*/  IMAD.IADD R16, R16, 0x1, R19 ;  /* 0x0000000110107824 */ /* 0x008fc600078e0213 */
[----:B------:R-:W3:Y:S01]  /*0dd0*/  SHFL.DOWN PT, R17, R0, 0x1, 0x1f ;  /* 0x08201f0000117f89 */ /* 0x000ee200000e0000 */
[----:B-1----:R-:W-:Y:S01]  /*0de0*/  IMAD.WIDE R6, R9, 0x4, R6 ;  /* 0x0000000409067825 */ /* 0x002fe200078e0206 */
[----:B----4-:R-:W-:Y:S02]  /*0df0*/  IADD3 R14, PT, PT, R14, R25, RZ ;  /* 0x000000190e0e7210 */ /* 0x010fe40007ffe0ff */
[----:B------:R-:W-:Y:S04]  /*0e00*/  SHFL.DOWN PT, R19, R16, 0x4, 0x1f ;  /* 0x08801f0010137f89 */ /* 0x000fe800000e0000 */
[----:B------:R-:W1:Y:S04]  /*0e10*/  SHFL.DOWN PT, R25, R22, 0x2, 0x1f ;  /* 0x08401f0016197f89 */ /* 0x000e6800000e0000 */
[----:B------:R-:W-:Y:S01]  /*0e20*/  LDS R21, [R15] ;  /* 0x000000000f157984 */ /* 0x000fe20000000800 */
[----:B0-----:R-:W-:-:S03]  /*0e30*/  IMAD.IADD R23, R20, 0x1, R23 ;  /* 0x0000000114177824 */ /* 0x001fc600078e0217 */
[----:B------:R-:W0:Y:S01]  /*0e40*/  SHFL.DOWN PT, R26, R3, 0x1, 0x1f ;  /* 0x08201f00031a7f89 */ /* 0x000e2200000e0000 */
[----:B--2---:R-:W-:-:S03]  /*0e50*/  IADD3 R24, PT, PT, R24, R27, RZ ;  /* 0x0000001b18187210 */ /* 0x004fc60007ffe0ff */
[----:B------:R-:W2:Y:S01]  /*0e60*/  SHFL.DOWN PT, R20, R23, 0x4, 0x1f ;  /* 0x08801f0017147f89 */ /* 0x000ea200000e0000 */
[----:B------:R-:W-:Y:S01]  /*0e70*/  IMAD.IADD R18, R18, 0x1, R13 ;  /* 0x0000000112127824 */ /* 0x000fe200078e020d */
[----:B---3--:R-:W-:Y:S02]  /*0e80*/  IADD3 R0, PT, PT, R0, R17, RZ ;  /* 0x0000001100007210 */ /* 0x008fe40007ffe0ff */
[----:B------:R-:W3:Y:S04]  /*0e90*/  SHFL.DOWN PT, R27, R24, 0x1, 0x1f ;  /* 0x08201f00181b7f89 */ /* 0x000ee800000e0000 */
[----:B------:R-:W4:Y:S01]  /*0ea0*/  SHFL.DOWN PT, R29, R18, 0x10, 0x1f ;  /* 0x0a001f00121d7f89 */ /* 0x000f2200000e0000 */
[----:B-1----:R-:W-:Y:S01]  /*0eb0*/  IADD3 R25, PT, PT, R22, R25, RZ ;  /* 0x0000001916197210 */ /* 0x002fe20007ffe0ff */
[----:B------:R-:W-:Y:S01]  /*0ec0*/  IMAD.IADD R22, R16, 0x1, R19 ;  /* 0x0000000110167824 */ /* 0x000fe200078e0213 */
[----:B------:R-:W-:Y:S01]  /*0ed0*/  LEA R19, R12, R15, 0x2 ;  /* 0x0000000f0c137211 */ /* 0x000fe200078e10ff */
[----:B------:R-:W1:Y:S04]  /*0ee0*/  SHFL.DOWN PT, R17, R14, 0x4, 0x1f ;  /* 0x08801f000e117f89 */ /* 0x000e6800000e0000 */
[----:B------:R5:W-:Y:S01]  /*0ef0*/  LDS R16, [R19] ;  /* 0x0000000013107984 */ /* 0x000be20000000800 */
[----:B0-----:R-:W-:-:S03]  /*0f00*/  IADD3 R3, PT, PT, R3, R26, RZ ;  /* 0x0000001a03037210 */ /* 0x001fc60007ffe0ff */
[----:B------:R-:W0:Y:S01]  /*0f10*/  SHFL.DOWN PT, R28, R25, 0x1, 0x1f ;  /* 0x08201f00191c7f89 */ /* 0x000e2200000e0000 */
[----:B--2---:R-:W-:-:S03]  /*0f20*/  IADD3 R20, PT, PT, R23, R20, RZ ;  /* 0x0000001417147210 */ /* 0x004fc60007ffe0ff */
[----:B------:R-:W-:Y:S01]  /*0f30*/  STG.E desc[UR6][R6.64], R13 ;  /* 0x0000000d06007986 */ /* 0x000fe2000c101906 */
[----:B-----5:R-:W-:Y:S01]  /*0f40*/  IMAD R19, R12, 0x4, R19 ;  /* 0x000000040c137824 */ /* 0x020fe200078e0213 */
[----:B---3--:R-:W-:Y:S02]  /*0f50*/  IADD3 R27, PT, PT, R24, R27, RZ ;  /* 0x0000001b181b7210 */ /* 0x008fe40007ffe0ff */
[----:B------:R-:W2:Y:S01]  /*0f60*/  SHFL.DOWN PT, R13, R20, 0x2, 0x1f ;  /* 0x08401f00140d7f89 */ /* 0x000ea200000e0000 */
[----:B------:R-:W-:Y:S02]  /*0f70*/  IMAD.IADD R21, R21, 0x1, R18 ;  /* 0x0000000115157824 */ /* 0x000fe400078e0212 */
[----:B----4-:R-:W-:-:S03]  /*0f80*/  IMAD.IADD R29, R18, 0x1, R29 ;  /* 0x00000001121d7824 */ /* 0x010fc600078e021d */
[----:B------:R-:W3:Y:S01]  /*0f90*/  SHFL.DOWN PT, R24, R21, 0x10, 0x1f ;  /* 0x0a001f0015187f89 */ /* 0x000ee200000e0000 */
[----:B-1----:R-:W-:Y:S01]  /*0fa0*/  IADD3 R17, PT, PT, R14, R17, RZ ;  /* 0x000000110e117210 */ /* 0x002fe20007ffe0ff */
[----:B------:R-:W-:Y:S02]  /*0fb0*/  IMAD.WIDE R14, R9, 0x4, R6 ;  /* 0x00000004090e7825 */ /* 0x000fe400078e0206 */
[----:B------:R-:W1:Y:S04]  /*0fc0*/  SHFL.DOWN PT, R23, R29, 0x8, 0x1f ;  /* 0x09001f001d177f89 */ /* 0x000e6800000e0000 */
[----:B------:R-:W4:Y:S01]  /*0fd0*/  SHFL.DOWN PT, R26, R17, 0x2, 0x1f ;  /* 0x08401f00111a7f89 */ /* 0x000f2200000e0000 */
[----:B0-----:R-:W-:-:S03]  /*0fe0*/  IADD3 R28, PT, PT, R25, R28, RZ ;  /* 0x0000001c191c7210 */ /* 0x001fc60007ffe0ff */
[----:B------:R0:W-:Y:S04]  /*0ff0*/  LDS R6, [R19] ;  /* 0x0000000013067984 */ /* 0x0001e80000000800 */
[----:B------:R-:W5:Y:S01]  /*1000*/  SHFL.DOWN PT, R7, R22, 0x2, 0x1f ;  /* 0x08401f0016077f89 */ /* 0x000f6200000e0000 */
[----:B--2---:R-:W-:-:S03]  /*1010*/  IADD3 R13, PT, PT, R20, R13, RZ ;  /* 0x0000000d140d7210 */ /* 0x004fc60007ffe0ff */
[----:B------:R2:W-:Y:S01]  /*1020*/  STG.E desc[UR6][R14.64], R18 ;  /* 0x000000120e007986 */ /* 0x0005e2000c101906 */
[----:B0-----:R-:W-:Y:S02]  /*1030*/  IMAD R19, R12, 0x4, R19 ;  /* 0x000000040c137824 */ /* 0x001fe400078e0213 */
[----:B------:R-:W-:Y:S02]  /*1040*/  IMAD.IADD R25, R16, 0x1, R21 ;  /* 0x0000000110197824 */ /* 0x000fe400078e0215 */
[----:B---3--:R-:W-:Y:S01]  /*1050*/  IMAD.IADD R24, R21, 0x1, R24 ;  /* 0x0000000115187824 */ /* 0x008fe200078e0218 */
[----:B-1----:R-:W-:Y:S02]  /*1060*/  IADD3 R23, PT, PT, R29, R23, RZ ;  /* 0x000000171d177210 */ /* 0x002fe40007ffe0ff */
[----:B------:R-:W0:Y:S01]  /*1070*/  SHFL.DOWN PT, R20, R25, 0x10, 0x1f ;  /* 0x0a001f0019147f89 */ /* 0x000e2200000e0000 */
[----:B----4-:R-:W-:-:S03]  /*1080*/  IMAD.IADD R26, R17, 0x1, R26 ;  /* 0x00000001111a7824 */ /* 0x010fc600078e021a */
[----:B------:R-:W1:Y:S01]  /*1090*/  SHFL.DOWN PT, R16, R23, 0x4, 0x1f ;  /* 0x08801f0017107f89 */ /* 0x000e6200000e0000 */
[----:B--2---:R-:W-:-:S03]  /*10a0*/  IMAD.WIDE R14, R9, 0x4, R14 ;  /* 0x00000004090e7825 */ /* 0x004fc600078e020e */
[----:B------:R-:W2:Y:S01]  /*10b0*/  SHFL.DOWN PT, R17, R24, 0x8, 0x1f ;  /* 0x09001f0018117f89 */ /* 0x000ea200000e0000 */
[----:B-----5:R-:W-:-:S03]  /*10c0*/  IADD3 R7, PT, PT, R22, R7, RZ ;  /* 0x0000000716077210 */ /* 0x020fc60007ffe0ff */
[----:B------:R3:W-:Y:S04]  /*10d0*/  STG.E desc[UR6][R14.64], R21 ;  /* 0x000000150e007986 */ /* 0x0007e8000c101906 */
[----:B------:R-:W4:Y:S04]  /*10e0*/  SHFL.DOWN PT, R22, R13, 0x1, 0x1f ;  /* 0x08201f000d167f89 */ /* 0x000f2800000e0000 */
[----:B------:R-:W5:Y:S01]  /*10f0*/  SHFL.DOWN PT, R29, R26, 0x1, 0x1f ;  /* 0x08201f001a1d7f89 */ /* 0x000f6200000e0000 */
[----:B0-----:R-:W-:Y:S01]  /*1100*/  IADD3 R20, PT, PT, R25, R20, RZ ;  /* 0x0000001419147210 */ /* 0x001fe20007ffe0ff */
[----:B---3--:R-:W-:-:S04]  /*1110*/  IMAD.WIDE R14, R9, 0x4, R14 ;  /* 0x00000004090e7825 */ /* 0x008fc800078e020e */
[----:B-1----:R-:W-:Y:S01]  /*1120*/  IMAD.IADD R16, R23, 0x1, R16 ;  /* 0x0000000117107824 */ /* 0x002fe200078e0210 */
[----:B------:R-:W0:Y:S01]  /*1130*/  SHFL.DOWN PT, R21, R20, 0x8, 0x1f ;  /* 0x09001f0014157f89 */ /* 0x000e2200000e0000 */
[----:B------:R-:W-:Y:S01]  /*1140*/  IADD3 R23, PT, PT, R6, R25, RZ ;  /* 0x0000001906177210 */ /* 0x000fe20007ffe0ff */
[----:B--2---:R-:W-:Y:S02]  /*1150*/  IMAD.IADD R17, R24, 0x1, R17 ;  /* 0x0000000118117824 */ /* 0x004fe400078e0211 */
[----:B------:R-:W1:Y:S04]  /*1160*/  SHFL.DOWN PT, R6, R16, 0x2, 0x1f ;  /* 0x08401f0010067f89 */ /* 0x000e6800000e0000 */
[----:B------:R-:W2:Y:S01]  /*1170*/  SHFL.DOWN PT, R18, R17, 0x4, 0x1f ;  /* 0x08801f0011127f89 */ /* 0x000ea200000e0000 */
[----:B----4-:R-:W-:-:S03]  /*1180*/  IMAD.IADD R22, R13, 0x1, R22 ;  /* 0x000000010d167824 */ /* 0x010fc600078e0216 */
[----:B------:R-:W3:Y:S01]  /*1190*/  SHFL.DOWN PT, R24, R7, 0x1, 0x1f ;  /* 0x08201f0007187f89 */ /* 0x000ee200000e0000 */
[----:B-----5:R-:W-:-:S03]  /*11a0*/  IADD3 R29, PT, PT, R26, R29, RZ ;  /* 0x0000001d1a1d7210 */ /* 0x020fc60007ffe0ff */
[----:B------:R4:W-:Y:S01]  /*11b0*/  STG.E desc[UR6][R14.64], R25 ;  /* 0x000000190e007986 */ /* 0x0009e2000c101906 */
[----:B0-----:R-:W-:Y:S01]  /*11c0*/  IADD3 R21, PT, PT, R20, R21, RZ ;  /* 0x0000001514157210 */ /* 0x001fe20007ffe0ff */
[----:B-1----:R-:W-:-:S04]  /*11d0*/  IMAD.IADD R13, R16, 0x1, R6 ;  /* 0x00000001100d7824 */ /* 0x002fc800078e0206 */
[----:B------:R-:W0:Y:S01]  /*11e0*/  SHFL.DOWN PT, R20, R21, 0x4, 0x1f ;  /* 0x08801f0015147f89 */ /* 0x000e2200000e0000 */
[----:B----4-:R-:W-:-:S03]  /*11f0*/  IMAD.WIDE R14, R9, 0x4, R14 ;  /* 0x00000004090e7825 */ /* 0x010fc600078e020e */
[----:B------:R-:W1:Y:S01]  /*1200*/  SHFL.DOWN PT, R6, R23, 0x10, 0x1f ;  /* 0x0a001f0017067f89 */ /* 0x000e6200000e0000 */
[----:B--2---:R-:W-:Y:S01]  /*1210*/  IMAD.IADD R18, R17, 0x1, R18 ;  /* 0x0000000111127824 */ /* 0x004fe200078e0212 */
[----:B---3--:R-:W-:Y:S02]  /*1220*/  IADD3 R17, PT, PT, R7, R24, RZ ;  /* 0x0000001807117210 */ /* 0x008fe40007ffe0ff */
[----:B------:R-:W2:Y:S04]  /*1230*/  SHFL.DOWN PT, R16, R13, 0x1, 0x1f ;  /* 0x08201f000d107f89 */ /* 0x000ea800000e0000 */
[----:B------:R-:W-:Y:S04]  /*1240*/  LDS R24, [R19] ;  /* 0x0000000013187984 */ /* 0x000fe80000000800 */
[----:B------:R-:W3:Y:S04]  /*1250*/  SHFL.DOWN PT, R7, R18, 0x2, 0x1f ;  /* 0x08401f0012077f89 */ /* 0x000ee800000e0000 */
[----:B------:R4:W-:Y:S01]  /*1260*/  STG.E desc[UR6][R14.64], R23 ;  /* 0x000000170e007986 */ /* 0x0009e2000c101906 */
[----:B0-----:R-:W-:Y:S01]  /*1270*/  IMAD.IADD R26, R21, 0x1, R20 ;  /* 0x00000001151a7824 */ /* 0x001fe200078e0214 */
[----:B-1----:R-:W-:-:S02]  /*1280*/  IADD3 R21, PT, PT, R23, R6, RZ ;  /* 0x0000000617157210 */ /* 0x002fc40007ffe0ff */
[----:B------:R-:W-:Y:S02]  /*1290*/  LEA R6, R12, R19, 0x2 ;  /* 0x000000130c067211 */ /* 0x000fe400078e10ff */
[----:B------:R-:W0:Y:S01]  /*12a0*/  SHFL.DOWN PT, R19, R26, 0x2, 0x1f ;  /* 0x08401f001a137f89 */ /* 0x000e2200000e0000 */
[----:B--2---:R-:W-:Y:S01]  /*12b0*/  IADD3 R16, PT, PT, R13, R16, RZ ;  /* 0x000000100d107210 */ /* 0x004fe20007ffe0ff */
[----:B----4-:R-:W-:-:S04]  /*12c0*/  IMAD.WIDE R14, R9, 0x4, R14 ;  /* 0x00000004090e7825 */ /* 0x010fc800078e020e */
[----:B------:R-:W-:Y:S02]  /*12d0*/  IMAD R12, R12, 0x4, R6 ;  /* 0x000000040c0c7824 */ /* 0x000fe400078e0206 */
[----:B------:R-:W-:Y:S01]  /*12e0*/  LDS R6, [R6] ;  /* 0x0000000006067984 */ /* 0x000fe20000000800 */
[----:B---3--:R-:W-:-:S03]  /*12f0*/  IADD3 R7, PT, PT, R18, R7, RZ ;  /* 0x0000000712077210 */ /* 0x008fc60007ffe0ff */
[----:B------:R-:W1:Y:S04]  /*1300*/  SHFL.DOWN PT, R18, R21, 0x8, 0x1f ;  /* 0x09001f0015127f89 */ /* 0x000e6800000e0000 */
[----:B------:R-:W-:Y:S01]  /*1310*/  LDS R13, [R12] ;  /* 0x000000000c0d7984 */ /* 0x000fe20000000800 */
[----:B------:R-:W-:-:S03]  /*1320*/  IMAD.IADD R25, R24, 0x1, R23 ;  /* 0x0000000118197824 */ /* 0x000fc600078e0217 */
[----:B------:R-:W2:Y:S01]  /*1330*/  SHFL.DOWN PT, R23, R7, 0x1, 0x1f ;  /* 0x08201f0007177f89 */ /* 0x000ea200000e0000 */
[----:B0-----:R-:W-:-:S03]  /*1340*/  IMAD.IADD R20, R26, 0x1, R19 ;  /* 0x000000011a147824 */ /* 0x001fc600078e0213 */
[----:B------:R-:W0:Y:S04]  /*1350*/  SHFL.DOWN PT, R24, R25, 0x10, 0x1f ;  /* 0x0a001f0019187f89 */ /* 0x000e2800000e0000 */
[----:B------:R-:W-:Y:S01]  /*1360*/  STG.E desc[UR6][R14.64], R25 ;  /* 0x000000190e007986 */ /* 0x000fe2000c101906 */
[----:B-1----:R-:W-:-:S03]  /*1370*/  IADD3 R19, PT, PT, R21, R18, RZ ;  /* 0x0000001215137210 */ /* 0x002fc60007ffe0ff */
[----:B------:R-:W1:Y:S04]  /*1380*/  SHFL.DOWN PT, R21, R20, 0x1, 0x1f ;  /* 0x08201f0014157f89 */ /* 0x000e6800000e0000 */
[----:B------:R-:W3:Y:S01]  /*1390*/  SHFL.DOWN PT, R18, R19, 0x4, 0x1f ;  /* 0x08801f0013127f89 */ /* 0x000ee200000e0000 */
[----:B--2---:R-:W-:Y:S01]  /*13a0*/  IMAD.IADD R12, R7, 0x1, R23 ;  /* 0x00000001070c7824 */ /* 0x004fe200078e0217 */
[----:B------:R-:W-:Y:S01]  /*13b0*/  IADD3 R23, PT, PT, R6, R25, RZ ;  /* 0x0000001906177210 */ /* 0x000fe20007ffe0ff */
[----:B------:R-:W-:-:S04]  /*13c0*/  IMAD.WIDE R6, R9, 0x4, R14 ;  /* 0x0000000409067825 */ /* 0x000fc800078e020e */
[----:B0-----:R-:W-:Y:S01]  /*13d0*/  IMAD.IADD R26, R25, 0x1, R24 ;  /* 0x00000001191a7824 */ /* 0x001fe200078e0218 */
[----:B------:R0:W-:Y:S01]  /*13e0*/  STG.E desc[UR6][R6.64], R23 ;  /* 0x0000001706007986 */ /* 0x0001e2000c101906 */
[----:B------:R-:W-:-:S03]  /*13f0*/  IMAD.IADD R13, R13, 0x1, R23 ;  /* 0x000000010d0d7824 */ /* 0x000fc600078e0217 */
[----:B------:R-:W2:Y:S04]  /*1400*/  SHFL.DOWN PT, R24, R23, 0x10, 0x1f ;  /* 0x0a001f0017187f89 */ /* 0x000ea800000e0000 */
[----:B------:R-:W4:Y:S01]  /*1410*/  SHFL.DOWN PT, R14, R13, 0x10, 0x1f ;  /* 0x0a001f000d0e7f89 */ /* 0x000f2200000e0000 */
[----:B-1----:R-:W-:Y:S02]  /*1420*/  IADD3 R21, PT, PT, R20, R21, RZ ;  /* 0x0000001514157210 */ /* 0x002fe40007ffe0ff */
[----:B---3--:R-:W-:Y:S01]  /*1430*/  IADD3 R18, PT, PT, R19, R18, RZ ;  /* 0x0000001213127210 */ /* 0x008fe20007ffe0ff */
[----:B0-----:R-:W-:Y:S01]  /*1440*/  IMAD.WIDE R6, R9, 0x4, R6 ;  /* 0x0000000409067825 */ /* 0x001fe200078e0206 */
[----:B------:R-:W0:Y:S04]  /*1450*/  SHFL.DOWN PT, R19, R26, 0x8, 0x1f ;  /* 0x09001f001a137f89 */ /* 0x000e2800000e0000 */
[----:B------:R-:W1:Y:S04]  /*1460*/  SHFL.DOWN PT, R20, R18, 0x2, 0x1f ;  /* 0x08401f0012147f89 */ /* 0x000e6800000e0000 */
[----:B------:R-:W-:Y:S01]  /*1470*/  STG.E desc[UR6][R6.64], R13 ;  /* 0x0000000d06007986 */ /* 0x000fe2000c101906 */
[----:B--2---:R-:W-:-:S02]  /*1480*/  IADD3 R24, PT, PT, R23, R24, RZ ;  /* 0x0000001817187210 */ /* 0x004fc40007ffe0ff */
[----:B----4-:R-:W-:-:S03]  /*1490*/  IADD3 R25, PT, PT, R13, R14, RZ ;  /* 0x0000000e0d197210 */ /* 0x010fc60007ffe0ff */
[----:B------:R-:W2:Y:S01]  /*14a0*/  SHFL.DOWN PT, R15, R24, 0x8, 0x1f ;  /* 0x09001f00180f7f89 */ /* 0x000ea200000e0000 */
[----:B0-----:R-:W-:Y:S01]  /*14b0*/  IADD3 R19, PT, PT, R26, R19, RZ ;  /* 0x000000131a137210 */ /* 0x001fe20007ffe0ff */
[----:B-1----:R-:W-:-:S04]  /*14c0*/  IMAD.IADD R20, R18, 0x1, R20 ;  /* 0x0000000112147824 */ /* 0x002fc800078e0214 */
[----:B------:R-:W0:Y:S01]  /*14d0*/  SHFL.DOWN PT, R26, R19, 0x4, 0x1f ;  /* 0x08801f00131a7f89 */ /* 0x000e2200000e0000 */
[----:B--2---:R-:W-:-:S03]  /*14e0*/  IADD3 R15, PT, PT, R24, R15, RZ ;  /* 0x0000000f180f7210 */ /* 0x004fc60007ffe0ff */
[----:B------:R-:W1:Y:S04]  /*14f0*/  SHFL.DOWN PT, R24, R25, 0x8, 0x1f ;  /* 0x09001f0019187f89 */ /* 0x000e6800000e0000 */
[----:B------:R-:W2:Y:S01]  /*1500*/  SHFL.DOWN PT, R14, R15, 0x4, 0x1f ;  /* 0x08801f000f0e7f89 */ /* 0x000ea200000e0000 */
[----:B0-----:R-:W-:Y:S01]  /*1510*/  IMAD.IADD R18, R19, 0x1, R26 ;  /* 0x0000000113127824 */ /* 0x001fe200078e021a */
[----:B-1----:R-:W-:Y:S02]  /*1520*/  IADD3 R26, PT, PT, R25, R24, RZ ;  /* 0x00000018191a7210 */ /* 0x002fe40007ffe0ff */
[----:B------:R-:W-:Y:S01]  /*1530*/  SHFL.DOWN PT, R25, R20, 0x1, 0x1f ;  /* 0x08201f0014197f89 */ /* 0x000fe200000e0000 */
[----:B--2---:R-:W-:-:S03]  /*1540*/  IADD3 R23, PT, PT, R15, R14, RZ ;  /* 0x0000000e0f177210 */ /* 0x004fc60007ffe0ff */
[----:B------:R-:W0:Y:S04]  /*1550*/  SHFL.DOWN PT, R15, R26, 0x4, 0x1f ;  /* 0x08801f001a0f7f89 */ /* 0x000e2800000e0000 */
[----:B------:R-:W1:Y:S04]  /*1560*/  SHFL.DOWN PT, R14, R18, 0x2, 0x1f ;  /* 0x08401f00120e7f89 */ /* 0x000e6800000e0000 */
[----:B------:R-:W2:Y:S01]  /*1570*/  SHFL.DOWN PT, R24, R23, 0x2, 0x1f ;  /* 0x08401f0017187f89 */ /* 0x000ea200000e0000 */
[----:B0-----:R-:W-:Y:S01]  /*1580*/  IMAD.IADD R15, R26, 0x1, R15 ;  /* 0x000000011a0f7824 */ /* 0x001fe200078e020f */
[----:B-1----:R-:W-:-:S04]  /*1590*/  IADD3 R14, PT, PT, R18, R14, RZ ;  /* 0x0000000e120e7210 */ /* 0x002fc80007ffe0ff */
[----:B------:R-:W0:Y:S01]  /*15a0*/  SHFL.DOWN PT, R18, R15, 0x2, 0x1f ;  /* 0x08401f000f127f89 */ /* 0x000e2200000e0000 */
[----:B--2---:R-:W-:-:S03]  /*15b0*/  IADD3 R19, PT, PT, R23, R24, RZ ;  /* 0x0000001817137210 */ /* 0x004fc60007ffe0ff */
[----:B------:R-:W1:Y:S04]  /*15c0*/  SHFL.DOWN PT, R26, R14, 0x1, 0x1f ;  /* 0x08201f000e1a7f89 */ /* 0x000e6800000e0000 */
[----:B------:R-:W2:Y:S01]  /*15d0*/  SHFL.DOWN PT, R6, R19, 0x1, 0x1f ;  /* 0x08201f0013067f89 */ /* 0x000ea200000e0000 */
[----:B0-----:R-:W-:Y:S01]  /*15e0*/  IMAD.IADD R24, R15, 0x1, R18 ;  /* 0x000000010f187824 */ /* 0x001fe200078e0212 */
[----:B------:R-:W-:Y:S02]  /*15f0*/  IADD3 R18, PT, PT, R20, R25, RZ ;  /* 0x0000001914127210 */ /* 0x000fe40007ffe0ff */
[----:B-1----:R-:W-:Y:S02]  /*1600*/  IADD3 R26, PT, PT, R14, R26, RZ ;  /* 0x0000001a0e1a7210 */ /* 0x002fe40007ffe0ff */
[----:B------:R-:W0:Y:S01]  /*1610*/  SHFL.DOWN PT, R15, R24, 0x1, 0x1f ;  /* 0x08201f00180f7f89 */ /* 0x000e2200000e0000 */
[----:B--2---:R-:W-:Y:S01]  /*1620*/  IMAD.IADD R23, R19, 0x1, R6 ;  /* 0x0000000113177824 */ /* 0x004fe200078e0206 */
[----:B0-----:R-:W-:Y:S01]  /*1630*/  IADD3 R25, PT, PT, R24, R15, RZ ;  /* 0x0000000f18197210 */ /* 0x001fe20007ffe0ff */
[----:B------:R-:W-:Y:S06]  /*1640*/  @P0 BRA `(.L_x_3) ;  /* 0x0000000000d80947 */ /* 0x000fec0003800000 */
[----:B------:R-:W0:Y:S01]  /*1650*/  S2R R14, SR_LANEID ;  /* 0x00000000000e7919 */ /* 0x000e220000000000 */
[----:B------:R-:W1:Y:S08]  /*1660*/  REDUX.SUM UR8, R8 ;  /* 0x00000000080873c4 */ /* 0x000e70000000c000 */
[----:B------:R-:W2:Y:S01]  /*1670*/  LDC.64 R6, c[0x0][0x390] ;  /* 0x0000e400ff067b82 */ /* 0x000ea20000000a00 */
[----:B------:R-:W-:-:S02]  /*1680*/  VOTEU.ANY UR4, UPT, PT ;  /* 0x0000000000047886 */ /* 0x000fc400038e0100 */
[----:B------:R-:W-:-:S05]  /*1690*/  UFLO.U32 UR4, UR4 ;  /* 0x00000004000472bd */ /* 0x000fca00080e0000 */
[----:B------:R-:W3:Y:S08]  /*16a0*/  REDUX.SUM UR9, R5 ;  /* 0x00000000050973c4 */ /* 0x000ef0000000c000 */
[----:B------:R1:W4:Y:S08]  /*16b0*/  REDUX.SUM UR10, R3 ;  /* 0x00000000030a73c4 */ /* 0x000330000000c000 */
[----:B------:R-:W-:Y:S01]  /*16c0*/  REDUX.SUM UR11, R0 ;  /* 0x00000000000b73c4 */ /* 0x000fe2000000c000 */
[----:B-1----:R-:W-:Y:S01]  /*16d0*/  MOV R3, UR8 ;  /* 0x0000000800037c02 */ /* 0x002fe20008000f00 */
[----:B--2---:R-:W-:Y:S01]  /*16e0*/  IMAD.WIDE.U32 R6, R11, 0x4, R6 ;  /* 0x000000040b067825 */ /* 0x004fe200078e0006 */
[----:B0-----:R-:W-:-:S05]  /*16f0*/  ISETP.EQ.U32.AND P0, PT, R14, UR4, PT ;  /* 0x000000040e007c0c */ /* 0x001fca000bf02070 */
[----:B------:R-:W0:Y:S08]  /*1700*/  REDUX.SUM UR12, R27 ;  /* 0x000000001b0c73c4 */ /* 0x000e30000000c000 */
[----:B------:R-:W1:Y:S08]  /*1710*/  REDUX.SUM UR13, R28 ;  /* 0x000000001c0d73c4 */ /* 0x000e70000000c000 */
[----:B------:R-:W-:Y:S08]  /*1720*/  REDUX.SUM UR14, R29 ;  /* 0x000000001d0e73c4 */ /* 0x000ff0000000c000 */
[----:B------:R2:W5:Y:S08]  /*1730*/  REDUX.SUM UR15, R17 ;  /* 0x00000000110f73c4 */ /* 0x000570000000c000 */
[----:B------:R-:W5:Y:S08]  /*1740*/  REDUX.SUM UR16, R22 ;  /* 0x00000000161073c4 */ /* 0x000f70000000c000 */
[----:B------:R-:W5:Y:S08]  /*1750*/  REDUX.SUM UR17, R16 ;  /* 0x00000000101173c4 */ /* 0x000f70000000c000 */
[----:B------:R-:W5:Y:S08]  /*1760*/  REDUX.SUM UR18, R12 ;  /* 0x000000000c1273c4 */ /* 0x000f70000000c000 */
[----:B------:R1:W5:Y:S08]  /*1770*/  REDUX.SUM UR19, R21 ;  /* 0x00000000151373c4 */ /* 0x000370000000c000 */
[----:B------:R-:W5:Y:S08]  /*1780*/  REDUX.SUM UR20, R18 ;  /* 0x00000000121473c4 */ /* 0x000f70000000c000 */
[----:B------:R-:W5:Y:S08]  /*1790*/  REDUX.SUM UR21, R26 ;  /* 0x000000001a1573c4 */ /* 0x000f70000000c000 */
[----:B------:R5:W5:Y:S08]  /*17a0*/  REDUX.SUM UR4, R23 ;  /* 0x00000000170473c4 */ /* 0x000b70000000c000 */
[----:B------:R5:W5:Y:S01]  /*17b0*/  REDUX.SUM UR8, R25 ;  /* 0x00000000190873c4 */ /* 0x000b62000000c000 */
[----:B---3--:R-:W-:Y:S01]  /*17c0*/  IMAD.U32 R5, RZ, RZ, UR9 ;  /* 0x00000009ff057e24 */ /* 0x008fe2000f8e00ff */
[----:B----4-:R-:W-:Y:S01]  /*17d0*/  MOV R15, UR10 ;  /* 0x0000000a000f7c02 */ /* 0x010fe20008000f00 */
[----:B0-----:R-:W-:Y:S01]  /*17e0*/  IMAD.U32 R19, RZ, RZ, UR12 ;  /* 0x0000000cff137e24 */ /* 0x001fe2000f8e00ff */
[----:B--2---:R-:W-:Y:S01]  /*17f0*/  MOV R17, UR11 ;  /* 0x0000000b00117c02 */ /* 0x004fe20008000f00 */
[----:B------:R0:W-:Y:S01]  /*1800*/  @P0 REDG.E.ADD.STRONG.GPU desc[UR6][R6.64], R3 ;  /* 0x000000030600098e */ /* 0x0001e2000c12e106 */
[----:B-1----:R-:W-:Y:S01]  /*1810*/  MOV R21, UR13 ;  /* 0x0000000d00157c02 */ /* 0x002fe20008000f00 */
[----:B-----5:R-:W-:-:S02]  /*1820*/  IMAD.U32 R23, RZ, RZ, UR15 ;  /* 0x0000000fff177e24 */ /* 0x020fc4000f8e00ff */
[----:B------:R1:W-:Y:S01]  /*1830*/  @P0 REDG.E.ADD.STRONG.GPU desc[UR6][R6.64+0x4], R5 ;  /* 0x000004050600098e */ /* 0x0003e2000c12e106 */
[----:B------:R-:W-:-:S03]  /*1840*/  MOV R25, UR16 ;  /* 0x0000001000197c02 */ /* 0x000fc60008000f00 */
[----:B------:R2:W-:Y:S01]  /*1850*/  @P0 REDG.E.ADD.STRONG.GPU desc[UR6][R6.64+0x8], R15 ;  /* 0x0000080f0600098e */ /* 0x0005e2000c12e106 */
[----:B------:R-:W-:Y:S02]  /*1860*/  MOV R27, UR17 ;  /* 0x00000011001b7c02 */ /* 0x000fe40008000f00 */
[----:B0-----:R-:W-:Y:S01]  /*1870*/  MOV R3, UR14 ;  /* 0x0000000e00037c02 */ /* 0x001fe20008000f00 */
[----:B------:R0:W-:Y:S01]  /*1880*/  @P0 REDG.E.ADD.STRONG.GPU desc[UR6][R6.64+0xc], R17 ;  /* 0x00000c110600098e */ /* 0x0001e2000c12e106 */
[----:B------:R-:W-:-:S03]  /*1890*/  IMAD.U32 R29, RZ, RZ, UR18 ;  /* 0x00000012ff1d7e24 */ /* 0x000fc6000f8e00ff */
[----:B------:R3:W-:Y:S01]  /*18a0*/  @P0 REDG.E.ADD.STRONG.GPU desc[UR6][R6.64+0x10], R19 ;  /* 0x000010130600098e */ /* 0x0007e2000c12e106 */
[----:B-1----:R-:W-:-:S03]  /*18b0*/  MOV R5, UR19 ;  /* 0x0000001300057c02 */ /* 0x002fc60008000f00 */
[----:B------:R1:W-:Y:S01]  /*18c0*/  @P0 REDG.E.ADD.STRONG.GPU desc[UR6][R6.64+0x14], R21 ;  /* 0x000014150600098e */ /* 0x0003e2000c12e106 */
[----:B--2---:R-:W-:-:S03]  /*18d0*/  MOV R15, UR20 ;  /* 0x00000014000f7c02 */ /* 0x004fc60008000f00 */
[----:B------:R2:W-:Y:S01]  /*18e0*/  @P0 REDG.E.ADD.STRONG.GPU desc[UR6][R6.64+0x18], R3 ;  /* 0x000018030600098e */ /* 0x0005e2000c12e106 */
[----:B0-----:R-:W-:-:S03]  /*18f0*/  IMAD.U32 R17, RZ, RZ, UR21 ;  /* 0x00000015ff117e24 */ /* 0x001fc6000f8e00ff */
[----:B------:R2:W-:Y:S01]  /*1900*/  @P0 REDG.E.ADD.STRONG.GPU desc[UR6][R6.64+0x1c], R23 ;  /* 0x00001c170600098e */ /* 0x0005e2000c12e106 */
[----:B---3--:R-:W-:-:S03]  /*1910*/  MOV R19, UR4 ;  /* 0x0000000400137c02 */ /* 0x008fc60008000f00 */
[----:B------:R2:W-:Y:S01]  /*1920*/  @P0 REDG.E.ADD.STRONG.GPU desc[UR6][R6.64+0x20], R25 ;  /* 0x000020190600098e */ /* 0x0005e2000c12e106 */
[----:B-1----:R-:W-:-:S03]  /*1930*/  MOV R21, UR8 ;  /* 0x0000000800157c02 */ /* 0x002fc60008000f00 */
[----:B------:R2:W-:Y:S04]  /*1940*/  @P0 REDG.E.ADD.STRONG.GPU desc[UR6][R6.64+0x24], R27 ;  /* 0x0000241b0600098e */ /* 0x0005e8000c12e106 */
[----:B------:R2:W-:Y:S04]  /*1950*/  @P0 REDG.E.ADD.STRONG.GPU desc[UR6][R6.64+0x28], R29 ;  /* 0x0000281d0600098e */ /* 0x0005e8000c12e106 */
[----:B------:R2:W-:Y:S04]  /*1960*/  @P0 REDG.E.ADD.STRONG.GPU desc[UR6][R6.64+0x2c], R5 ;  /* 0x00002c050600098e */ /* 0x0005e8000c12e106 */
[----:B------:R2:W-:Y:S04]  /*1970*/  @P0 REDG.E.ADD.STRONG.GPU desc[UR6][R6.64+0x30], R15 ;  /* 0x0000300f0600098e */ /* 0x0005e8000c12e106 */
[----:B------:R2:W-:Y:S04]  /*1980*/  @P0 REDG.E.ADD.STRONG.GPU desc[UR6][R6.64+0x34], R17 ;  /* 0x000034110600098e */ /* 0x0005e8000c12e106 */
[----:B------:R2:W-:Y:S04]  /*1990*/  @P0 REDG.E.ADD.STRONG.GPU desc[UR6][R6.64+0x38], R19 ;  /* 0x000038130600098e */ /* 0x0005e8000c12e106 */
[----:B------:R2:W-:Y:S02]  /*19a0*/  @P0 REDG.E.ADD.STRONG.GPU desc[UR6][R6.64+0x3c], R21 ;  /* 0x00003c150600098e */ /* 0x0005e4000c12e106 */
.L_x_3:
[----:B------:R-:W-:Y:S05]  /*19b0*/  BSYNC.RECONVERGENT B0 ;  /* 0x0000000000007941 */ /* 0x000fea0003800200 */
.L_x_2:
[----:B------:R-:W-:Y:S01]  /*19c0*/  VIADD R10, R10, 0x1 ;  /* 0x000000010a0a7836 */ /* 0x000fe20000000000 */
[----:B------:R-:W-:Y:S01]  /*19d0*/  BAR.SYNC.DEFER_BLOCKING 0x0 ;  /* 0x0000000000007b1d */ /* 0x000fe20000010000 */
[----:B------:R-:W-:Y:S01]  /*19e0*/  UPLOP3.LUT UP0, UPT, UPT, UPT, UP0, 0x40, 0x4 ;  /* 0x000000000004789c */ /* 0x000fe20003f0e800 */
[----:B------:R-:W-:Y:S02]  /*19f0*/  LEA R4, R9, R4, 0x4 ;  /* 0x0000000409047211 */ /* 0x000fe400078e20ff */
[----:B------:R-:W-:Y:S02]  /*1a00*/  ISETP.NE.AND P0, PT, R10, RZ, PT ;  /* 0x000000ff0a00720c */ /* 0x000fe40003f05270 */
[----:B------:R-:W-:-:S11]  /*1a10*/  IADD3 R11, PT, PT, R11, 0x10, RZ ;  /* 0x000000100b0b7810 */ /* 0x000fd60007ffe0ff */
[----:B------:R-:W-:Y:S05]  /*1a20*/  @P0 BRA `(.L_x_4) ;  /* 0xffffffec00280947 */ /* 0x000fea000383ffff */
[----:B------:R-:W-:Y:S05]  /*1a30*/  EXIT ;  /* 0x000000000000794d */ /* 0x000fea0003800000 */
.L_x_5:
[----:B------:R-:W-:-:S00]  /*1a40*/  BRA `(.L_x_5) ;  /* 0xfffffffc00fc7947 */ /* 0x000fc0000383ffff */
[----:B------:R-:W-:-:S00]  /*1a50*/  NOP ;  /* 0x0000000000007918 */ /* 0x000fc00000000000 */
        /* <DEDUP_REMOVED lines=10> */
.L_x_6:


//--------------------- .nv.shared._Z6kernelPiS_S_ii --------------------------
	.section	.nv.shared._Z6kernelPiS_S_ii,"aw",@nobits
	.sectionflags	@""
	.align	4
.nv.shared._Z6kernelPiS_S_ii:
	.zero		9216


//--------------------- .nv.shared.reserved.0     --------------------------
	.section	.nv.shared.reserved.0,"aw",@nobits
	.weak		__nv_reservedSMEM_offset_0_alias
	.size		__nv_reservedSMEM_offset_0_alias, 0, 64
	.other		__nv_reservedSMEM_offset_0_alias,@"STO_CUDA_RESERVED_SHARED STV_DEFAULT"
__nv_reservedSMEM_offset_0_alias:
	.zero		0
	.zero		64


//--------------------- .nv.constant0._Z6kernelPiS_S_ii --------------------------
	.section	.nv.constant0._Z6kernelPiS_S_ii,"a",@progbits
	.sectionflags	@""
	.align	4
.nv.constant0._Z6kernelPiS_S_ii:
	.zero		928


//--------------------- SYMBOLS --------------------------

	.type		.nv.reservedSmem.offset0,@object
	.size		.nv.reservedSmem.offset0,0x4
	.type		.nv.reservedSmem.cap,@object
	.size		.nv.reservedSmem.cap,0x4
